//
// Generated by NVIDIA NVVM Compiler
//
// Compiler Build ID: CL-36424714
// Cuda compilation tools, release 13.0, V13.0.88
// Based on NVVM 20.0.0
//

.version 9.0
.target sm_100
.address_size 64

	// .globl	_Z16calculate_kernelPfPiS_S_S_i
// _ZZ16calculate_kernelPfPiS_S_S_iE5s_sum has been demoted
// _ZZ16calculate_kernelPfPiS_S_S_iE8s_sum_sq has been demoted

.visible .entry _Z16calculate_kernelPfPiS_S_S_i(
	.param .u64 .ptr .align 1 _Z16calculate_kernelPfPiS_S_S_i_param_0,
	.param .u64 .ptr .align 1 _Z16calculate_kernelPfPiS_S_S_i_param_1,
	.param .u64 .ptr .align 1 _Z16calculate_kernelPfPiS_S_S_i_param_2,
	.param .u64 .ptr .align 1 _Z16calculate_kernelPfPiS_S_S_i_param_3,
	.param .u64 .ptr .align 1 _Z16calculate_kernelPfPiS_S_S_i_param_4,
	.param .u32 _Z16calculate_kernelPfPiS_S_S_i_param_5
)
{
	.reg .pred 	%p<9>;
	.reg .b32 	%r<25>;
	.reg .b32 	%f<32>;
	.reg .b64 	%rd<22>;
	// demoted variable
	.shared .align 4 .b8 _ZZ16calculate_kernelPfPiS_S_S_iE5s_sum[1024];
	// demoted variable
	.shared .align 4 .b8 _ZZ16calculate_kernelPfPiS_S_S_iE8s_sum_sq[1024];
	ld.param.u64 	%rd5, [_Z16calculate_kernelPfPiS_S_S_i_param_0];
	ld.param.u64 	%rd7, [_Z16calculate_kernelPfPiS_S_S_i_param_1];
	ld.param.u64 	%rd8, [_Z16calculate_kernelPfPiS_S_S_i_param_2];
	ld.param.u64 	%rd9, [_Z16calculate_kernelPfPiS_S_S_i_param_3];
	ld.param.u64 	%rd6, [_Z16calculate_kernelPfPiS_S_S_i_param_4];
	ld.param.u32 	%r13, [_Z16calculate_kernelPfPiS_S_S_i_param_5];
	cvta.to.global.u64 	%rd1, %rd9;
	cvta.to.global.u64 	%rd2, %rd8;
	cvta.to.global.u64 	%rd10, %rd7;
	mov.u32 	%r1, %ctaid.x;
	mov.u32 	%r2, %tid.x;
	mul.wide.u32 	%rd11, %r1, 4;
	add.s64 	%rd12, %rd10, %rd11;
	ld.global.u32 	%r14, [%rd12];
	add.s32 	%r3, %r14, -1;
	setp.lt.s32 	%p1, %r14, 2;
	@%p1 bra 	$L__BB0_10;
	setp.ge.u32 	%p2, %r2, %r3;
	mov.f32 	%f30, 0f00000000;
	mov.f32 	%f31, %f30;
	@%p2 bra 	$L__BB0_4;
	mul.lo.s32 	%r4, %r13, %r1;
	mov.u32 	%r5, %ntid.x;
	cvta.to.global.u64 	%rd3, %rd5;
	cvta.to.global.u64 	%rd4, %rd6;
	mov.f32 	%f31, 0f00000000;
	mov.u32 	%r23, %r2;
	mov.f32 	%f30, %f31;
$L__BB0_3:
	add.s32 	%r15, %r23, %r4;
	mul.wide.s32 	%rd13, %r15, 4;
	add.s64 	%rd14, %rd3, %rd13;
	ld.global.f32 	%f9, [%rd14+4];
	ld.global.f32 	%f10, [%rd14];
	sub.f32 	%f11, %f9, %f10;
	div.rn.f32 	%f12, %f11, %f10;
	add.s64 	%rd15, %rd4, %rd13;
	st.global.f32 	[%rd15], %f12;
	add.f32 	%f30, %f30, %f12;
	fma.rn.f32 	%f31, %f12, %f12, %f31;
	add.s32 	%r23, %r23, %r5;
	setp.lt.s32 	%p3, %r23, %r3;
	@%p3 bra 	$L__BB0_3;
$L__BB0_4:
	shl.b32 	%r16, %r2, 2;
	mov.u32 	%r17, _ZZ16calculate_kernelPfPiS_S_S_iE5s_sum;
	add.s32 	%r8, %r17, %r16;
	st.shared.f32 	[%r8], %f30;
	mov.u32 	%r18, _ZZ16calculate_kernelPfPiS_S_S_iE8s_sum_sq;
	add.s32 	%r9, %r18, %r16;
	st.shared.f32 	[%r9], %f31;
	bar.sync 	0;
	mov.u32 	%r24, %ntid.x;
	setp.lt.u32 	%p4, %r24, 2;
	@%p4 bra 	$L__BB0_8;
$L__BB0_5:
	shr.u32 	%r12, %r24, 1;
	setp.ge.u32 	%p5, %r2, %r12;
	@%p5 bra 	$L__BB0_7;
	shl.b32 	%r19, %r12, 2;
	add.s32 	%r20, %r8, %r19;
	ld.shared.f32 	%f13, [%r20];
	ld.shared.f32 	%f14, [%r8];
	add.f32 	%f15, %f13, %f14;
	st.shared.f32 	[%r8], %f15;
	add.s32 	%r21, %r9, %r19;
	ld.shared.f32 	%f16, [%r21];
	ld.shared.f32 	%f17, [%r9];
	add.f32 	%f18, %f16, %f17;
	st.shared.f32 	[%r9], %f18;
$L__BB0_7:
	bar.sync 	0;
	setp.gt.u32 	%p6, %r24, 3;
	mov.u32 	%r24, %r12;
	@%p6 bra 	$L__BB0_5;
$L__BB0_8:
	setp.ne.s32 	%p7, %r2, 0;
	@%p7 bra 	$L__BB0_12;
	ld.shared.f32 	%f19, [_ZZ16calculate_kernelPfPiS_S_S_iE5s_sum];
	ld.shared.f32 	%f20, [_ZZ16calculate_kernelPfPiS_S_S_iE8s_sum_sq];
	cvt.rn.f32.s32 	%f21, %r3;
	div.rn.f32 	%f22, %f19, %f21;
	mul.f32 	%f23, %f19, %f19;
	div.rn.f32 	%f24, %f23, %f21;
	sub.f32 	%f25, %f20, %f24;
	add.f32 	%f26, %f21, 0fBF800000;
	div.rn.f32 	%f27, %f25, %f26;
	add.s64 	%rd17, %rd2, %rd11;
	st.global.f32 	[%rd17], %f22;
	add.s64 	%rd18, %rd1, %rd11;
	st.global.f32 	[%rd18], %f27;
	bra.uni 	$L__BB0_12;
$L__BB0_10:
	setp.ne.s32 	%p8, %r2, 0;
	@%p8 bra 	$L__BB0_12;
	add.s64 	%rd20, %rd2, %rd11;
	mov.b32 	%r22, 0;
	st.global.u32 	[%rd20], %r22;
	add.s64 	%rd21, %rd1, %rd11;
	st.global.u32 	[%rd21], %r22;
$L__BB0_12:
	ret;

}
	// .globl	_Z23batch_merge_sort_kernelPfS_Pii
.visible .entry _Z23batch_merge_sort_kernelPfS_Pii(
	.param .u64 .ptr .align 1 _Z23batch_merge_sort_kernelPfS_Pii_param_0,
	.param .u64 .ptr .align 1 _Z23batch_merge_sort_kernelPfS_Pii_param_1,
	.param .u64 .ptr .align 1 _Z23batch_merge_sort_kernelPfS_Pii_param_2,
	.param .u32 _Z23batch_merge_sort_kernelPfS_Pii_param_3
)
{
	.reg .pred 	%p<40>;
	.reg .b32 	%r<129>;
	.reg .b32 	%f<32>;
	.reg .b64 	%rd<81>;

	ld.param.u64 	%rd22, [_Z23batch_merge_sort_kernelPfS_Pii_param_0];
	ld.param.u64 	%rd23, [_Z23batch_merge_sort_kernelPfS_Pii_param_1];
	ld.param.u64 	%rd24, [_Z23batch_merge_sort_kernelPfS_Pii_param_2];
	ld.param.u32 	%r70, [_Z23batch_merge_sort_kernelPfS_Pii_param_3];
	cvta.to.global.u64 	%rd25, %rd24;
	mov.u32 	%r1, %ctaid.x;
	mov.u32 	%r128, %tid.x;
	mov.u32 	%r3, %ntid.x;
	mul.wide.u32 	%rd26, %r1, 4;
	add.s64 	%rd27, %rd25, %rd26;
	ld.global.u32 	%r4, [%rd27];
	setp.lt.s32 	%p1, %r4, 2;
	@%p1 bra 	$L__BB1_40;
	cvta.to.global.u64 	%rd1, %rd22;
	cvta.to.global.u64 	%rd2, %rd23;
	mul.lo.s32 	%r72, %r70, %r1;
	mul.wide.s32 	%rd10, %r72, 4;
	add.s64 	%rd3, %rd1, %rd10;
	add.s64 	%rd4, %rd2, %rd10;
	add.s32 	%r5, %r128, %r3;
	max.u32 	%r73, %r4, %r5;
	setp.lt.u32 	%p2, %r5, %r4;
	selp.u32 	%r74, 1, 0, %p2;
	add.s32 	%r75, %r5, %r74;
	sub.s32 	%r76, %r73, %r75;
	div.u32 	%r77, %r76, %r3;
	add.s32 	%r6, %r77, %r74;
	add.s32 	%r78, %r6, 1;
	and.b32  	%r7, %r78, 3;
	mul.wide.u32 	%rd28, %r128, 4;
	add.s64 	%rd5, %rd4, %rd28;
	add.s64 	%rd6, %rd3, %rd28;
	mul.wide.s32 	%rd29, %r3, 4;
	add.s64 	%rd7, %rd5, %rd29;
	add.s64 	%rd8, %rd6, %rd29;
	add.s32 	%r8, %r5, %r3;
	add.s64 	%rd9, %rd8, %rd29;
	mov.b32 	%r105, 1;
$L__BB1_2:
	shl.b32 	%r10, %r105, 1;
	add.s32 	%r79, %r4, %r10;
	add.s32 	%r80, %r79, -1;
	div.s32 	%r11, %r80, %r10;
	setp.ge.s32 	%p3, %r128, %r11;
	@%p3 bra 	$L__BB1_23;
	mul.lo.s32 	%r81, %r128, %r105;
	shl.b32 	%r82, %r81, 1;
	add.s32 	%r106, %r82, %r105;
	mov.u32 	%r107, %r128;
$L__BB1_4:
	add.s32 	%r83, %r106, %r105;
	min.s32 	%r15, %r4, %r83;
	min.s32 	%r16, %r4, %r106;
	mul.lo.s32 	%r116, %r10, %r107;
	setp.ge.s32 	%p4, %r116, %r4;
	@%p4 bra 	$L__BB1_23;
	add.s32 	%r84, %r116, %r105;
	min.s32 	%r18, %r84, %r4;
	add.s32 	%r85, %r84, %r105;
	min.s32 	%r19, %r85, %r4;
	setp.ge.s32 	%p5, %r84, %r19;
	@%p5 bra 	$L__BB1_22;
	setp.ge.s32 	%p6, %r116, %r18;
	mov.u32 	%r115, %r18;
	mov.u32 	%r114, %r116;
	@%p6 bra 	$L__BB1_9;
	mul.wide.u32 	%rd30, %r116, 4;
	add.s64 	%rd31, %rd2, %rd10;
	add.s64 	%rd79, %rd31, %rd30;
	mov.u32 	%r114, %r116;
	mov.u32 	%r115, %r18;
$L__BB1_8:
	mul.wide.s32 	%rd32, %r116, 4;
	add.s64 	%rd33, %rd3, %rd32;
	ld.global.f32 	%f1, [%rd33];
	mul.wide.s32 	%rd34, %r115, 4;
	add.s64 	%rd35, %rd3, %rd34;
	ld.global.f32 	%f3, [%rd35];
	setp.gtu.f32 	%p7, %f1, %f3;
	setp.le.f32 	%p8, %f1, %f3;
	selp.u32 	%r86, 1, 0, %p8;
	add.s32 	%r116, %r116, %r86;
	selp.u32 	%r87, 1, 0, %p7;
	add.s32 	%r115, %r115, %r87;
	selp.f32 	%f5, %f1, %f3, %p8;
	st.global.f32 	[%rd79], %f5;
	add.s32 	%r114, %r114, 1;
	setp.lt.s32 	%p9, %r116, %r18;
	setp.lt.s32 	%p10, %r115, %r19;
	and.pred  	%p11, %p9, %p10;
	add.s64 	%rd79, %rd79, 4;
	@%p11 bra 	$L__BB1_8;
$L__BB1_9:
	setp.ge.s32 	%p12, %r116, %r18;
	mov.u32 	%r113, %r114;
	@%p12 bra 	$L__BB1_15;
	sub.s32 	%r89, %r16, %r116;
	and.b32  	%r23, %r89, 3;
	setp.eq.s32 	%p13, %r23, 0;
	mov.u32 	%r113, %r114;
	mov.u32 	%r112, %r116;
	@%p13 bra 	$L__BB1_14;
	add.s32 	%r112, %r116, 1;
	mul.wide.s32 	%rd36, %r116, 4;
	add.s64 	%rd12, %rd3, %rd36;
	ld.global.f32 	%f6, [%rd12];
	add.s32 	%r113, %r114, 1;
	mul.wide.u32 	%rd37, %r114, 4;
	add.s64 	%rd13, %rd4, %rd37;
	st.global.f32 	[%rd13], %f6;
	setp.eq.s32 	%p14, %r23, 1;
	@%p14 bra 	$L__BB1_14;
	add.s32 	%r112, %r116, 2;
	ld.global.f32 	%f7, [%rd12+4];
	add.s32 	%r113, %r114, 2;
	st.global.f32 	[%rd13+4], %f7;
	setp.eq.s32 	%p15, %r23, 2;
	@%p15 bra 	$L__BB1_14;
	add.s32 	%r112, %r116, 3;
	ld.global.f32 	%f8, [%rd12+8];
	add.s32 	%r113, %r114, 3;
	st.global.f32 	[%rd13+8], %f8;
$L__BB1_14:
	sub.s32 	%r90, %r116, %r16;
	setp.gt.u32 	%p16, %r90, -4;
	@%p16 bra 	$L__BB1_15;
	bra.uni 	$L__BB1_41;
$L__BB1_15:
	setp.ge.s32 	%p18, %r115, %r19;
	@%p18 bra 	$L__BB1_22;
	sub.s32 	%r91, %r15, %r115;
	and.b32  	%r40, %r91, 3;
	setp.eq.s32 	%p19, %r40, 0;
	mov.u32 	%r118, %r113;
	mov.u32 	%r119, %r115;
	@%p19 bra 	$L__BB1_20;
	add.s32 	%r119, %r115, 1;
	mul.wide.s32 	%rd42, %r115, 4;
	add.s64 	%rd16, %rd3, %rd42;
	ld.global.f32 	%f13, [%rd16];
	add.s32 	%r118, %r113, 1;
	mul.wide.u32 	%rd43, %r113, 4;
	add.s64 	%rd17, %rd4, %rd43;
	st.global.f32 	[%rd17], %f13;
	setp.eq.s32 	%p20, %r40, 1;
	@%p20 bra 	$L__BB1_20;
	add.s32 	%r119, %r115, 2;
	ld.global.f32 	%f14, [%rd16+4];
	add.s32 	%r118, %r113, 2;
	st.global.f32 	[%rd17+4], %f14;
	setp.eq.s32 	%p21, %r40, 2;
	@%p21 bra 	$L__BB1_20;
	add.s32 	%r119, %r115, 3;
	ld.global.f32 	%f15, [%rd16+8];
	add.s32 	%r118, %r113, 3;
	st.global.f32 	[%rd17+8], %f15;
$L__BB1_20:
	sub.s32 	%r92, %r115, %r15;
	setp.gt.u32 	%p22, %r92, -4;
	@%p22 bra 	$L__BB1_22;
$L__BB1_21:
	mul.wide.s32 	%rd44, %r119, 4;
	add.s64 	%rd45, %rd3, %rd44;
	ld.global.f32 	%f16, [%rd45];
	mul.wide.u32 	%rd46, %r118, 4;
	add.s64 	%rd47, %rd4, %rd46;
	st.global.f32 	[%rd47], %f16;
	ld.global.f32 	%f17, [%rd45+4];
	st.global.f32 	[%rd47+4], %f17;
	ld.global.f32 	%f18, [%rd45+8];
	st.global.f32 	[%rd47+8], %f18;
	add.s32 	%r119, %r119, 4;
	ld.global.f32 	%f19, [%rd45+12];
	add.s32 	%r118, %r118, 4;
	st.global.f32 	[%rd47+12], %f19;
	setp.ne.s32 	%p23, %r119, %r15;
	@%p23 bra 	$L__BB1_21;
$L__BB1_22:
	add.s32 	%r107, %r107, %r3;
	setp.lt.s32 	%p24, %r107, %r11;
	mul.lo.s32 	%r93, %r3, %r105;
	shl.b32 	%r94, %r93, 1;
	add.s32 	%r106, %r106, %r94;
	@%p24 bra 	$L__BB1_4;
$L__BB1_23:
	bar.sync 	0;
	shr.u32 	%r95, %r4, 1;
	setp.ge.u32 	%p25, %r105, %r95;
	@%p25 bra 	$L__BB1_32;
	setp.ge.u32 	%p26, %r128, %r4;
	@%p26 bra 	$L__BB1_31;
	setp.eq.s32 	%p27, %r7, 0;
	mov.u32 	%r124, %r128;
	@%p27 bra 	$L__BB1_29;
	setp.eq.s32 	%p28, %r7, 1;
	ld.global.f32 	%f20, [%rd5];
	st.global.f32 	[%rd6], %f20;
	mov.u32 	%r124, %r5;
	@%p28 bra 	$L__BB1_29;
	setp.eq.s32 	%p29, %r7, 2;
	ld.global.f32 	%f21, [%rd7];
	st.global.f32 	[%rd8], %f21;
	mov.u32 	%r124, %r8;
	@%p29 bra 	$L__BB1_29;
	add.s32 	%r124, %r8, %r3;
	mul.wide.s32 	%rd48, %r3, 4;
	add.s64 	%rd49, %rd7, %rd48;
	ld.global.f32 	%f22, [%rd49];
	st.global.f32 	[%rd9], %f22;
$L__BB1_29:
	setp.lt.u32 	%p30, %r6, 3;
	@%p30 bra 	$L__BB1_31;
$L__BB1_30:
	mul.wide.u32 	%rd50, %r124, 4;
	add.s64 	%rd51, %rd4, %rd50;
	ld.global.f32 	%f23, [%rd51];
	add.s64 	%rd52, %rd3, %rd50;
	st.global.f32 	[%rd52], %f23;
	add.s32 	%r96, %r124, %r3;
	mul.wide.u32 	%rd53, %r96, 4;
	add.s64 	%rd54, %rd4, %rd53;
	ld.global.f32 	%f24, [%rd54];
	add.s64 	%rd55, %rd3, %rd53;
	st.global.f32 	[%rd55], %f24;
	add.s32 	%r97, %r96, %r3;
	mul.wide.u32 	%rd56, %r97, 4;
	add.s64 	%rd57, %rd4, %rd56;
	ld.global.f32 	%f25, [%rd57];
	add.s64 	%rd58, %rd3, %rd56;
	st.global.f32 	[%rd58], %f25;
	add.s32 	%r98, %r97, %r3;
	mul.wide.u32 	%rd59, %r98, 4;
	add.s64 	%rd60, %rd4, %rd59;
	ld.global.f32 	%f26, [%rd60];
	add.s64 	%rd61, %rd3, %rd59;
	st.global.f32 	[%rd61], %f26;
	add.s32 	%r124, %r98, %r3;
	setp.lt.s32 	%p31, %r124, %r4;
	@%p31 bra 	$L__BB1_30;
$L__BB1_31:
	bar.sync 	0;
$L__BB1_32:
	setp.lt.s32 	%p32, %r10, %r4;
	mov.u32 	%r105, %r10;
	@%p32 bra 	$L__BB1_2;
	setp.ge.u32 	%p33, %r128, %r4;
	add.s32 	%r99, %r4, -1;
	and.b32  	%r100, %r4, %r99;
	setp.eq.s32 	%p34, %r100, 0;
	or.pred  	%p35, %p34, %p33;
	@%p35 bra 	$L__BB1_40;
	setp.eq.s32 	%p36, %r7, 0;
	@%p36 bra 	$L__BB1_37;
	mul.wide.u32 	%rd62, %r128, 4;
	add.s64 	%rd80, %rd10, %rd62;
	mul.wide.u32 	%rd19, %r3, 4;
	neg.s32 	%r126, %r7;
	mad.lo.s32 	%r128, %r3, %r7, %r128;
$L__BB1_36:
	.pragma "nounroll";
	add.s64 	%rd63, %rd2, %rd80;
	ld.global.f32 	%f27, [%rd63];
	add.s64 	%rd64, %rd1, %rd80;
	st.global.f32 	[%rd64], %f27;
	add.s64 	%rd80, %rd80, %rd19;
	add.s32 	%r126, %r126, 1;
	setp.ne.s32 	%p37, %r126, 0;
	@%p37 bra 	$L__BB1_36;
$L__BB1_37:
	setp.lt.u32 	%p38, %r6, 3;
	@%p38 bra 	$L__BB1_40;
	shl.b32 	%r102, %r3, 2;
	cvt.u64.u32 	%rd71, %r102;
$L__BB1_39:
	mul.wide.u32 	%rd65, %r128, 4;
	add.s64 	%rd66, %rd4, %rd65;
	ld.global.f32 	%f28, [%rd66];
	mul.wide.s32 	%rd67, %r128, 4;
	add.s64 	%rd68, %rd3, %rd67;
	st.global.f32 	[%rd68], %f28;
	add.s32 	%r101, %r128, %r3;
	mul.wide.u32 	%rd69, %r101, 4;
	add.s64 	%rd70, %rd4, %rd69;
	ld.global.f32 	%f29, [%rd70];
	add.s64 	%rd72, %rd68, %rd71;
	st.global.f32 	[%rd72], %f29;
	add.s32 	%r103, %r101, %r3;
	mul.wide.u32 	%rd73, %r103, 4;
	add.s64 	%rd74, %rd4, %rd73;
	ld.global.f32 	%f30, [%rd74];
	add.s64 	%rd75, %rd72, %rd71;
	st.global.f32 	[%rd75], %f30;
	add.s32 	%r104, %r103, %r3;
	mul.wide.u32 	%rd76, %r104, 4;
	add.s64 	%rd77, %rd4, %rd76;
	ld.global.f32 	%f31, [%rd77];
	add.s64 	%rd78, %rd75, %rd71;
	st.global.f32 	[%rd78], %f31;
	add.s32 	%r128, %r104, %r3;
	setp.lt.s32 	%p39, %r128, %r4;
	@%p39 bra 	$L__BB1_39;
$L__BB1_40:
	ret;
$L__BB1_41:
	mul.wide.s32 	%rd38, %r112, 4;
	add.s64 	%rd39, %rd3, %rd38;
	ld.global.f32 	%f9, [%rd39];
	mul.wide.u32 	%rd40, %r113, 4;
	add.s64 	%rd41, %rd4, %rd40;
	st.global.f32 	[%rd41], %f9;
	ld.global.f32 	%f10, [%rd39+4];
	st.global.f32 	[%rd41+4], %f10;
	ld.global.f32 	%f11, [%rd39+8];
	st.global.f32 	[%rd41+8], %f11;
	add.s32 	%r112, %r112, 4;
	ld.global.f32 	%f12, [%rd39+12];
	add.s32 	%r113, %r113, 4;
	st.global.f32 	[%rd41+12], %f12;
	setp.eq.s32 	%p17, %r112, %r16;
	@%p17 bra 	$L__BB1_15;
	bra.uni 	$L__BB1_41;

}


// ===== COMPILED SASS (sm_100) =====

	.target	sm_100

	.elftype	@"ET_EXEC"


//--------------------- .note.nv.tkinfo           --------------------------
	.section	.note.nv.tkinfo,"",@"SHT_NOTE"
	.sectionflags	@"SHF_NOTE_NV_TKINFO"
	.tkinfo
        /*0018*/ 	.word	0x00000002
        /*0030*/ 	.string	""
        /*0030*/ 	.string	"ptxas"
        /*0030*/ 	.string	"Cuda compilation tools, release 13.0, V13.0.88"
        /*0030*/ 	.string	"Build cuda_13.0.r13.0/compiler.36424714_0"
        /*0030*/ 	.string	"-arch sm_100 -m 64 "



//--------------------- .note.nv.cuinfo           --------------------------
	.section	.note.nv.cuinfo,"",@"SHT_NOTE"
	.sectionflags	@"SHF_NOTE_NV_CUINFO"
        /*0018*/ 	.short	0x0002
        /*001a*/ 	.short	0x0064
        /*001c*/ 	.short	0x0082
	.zero		2


//--------------------- .nv.info                  --------------------------
	.section	.nv.info,"",@"SHT_CUDA_INFO"
	.align	4


	//----- nvinfo : EIATTR_REGCOUNT
	.align		4
        /*0000*/ 	.byte	0x04, 0x2f
        /*0002*/ 	.short	(.L_1 - .L_0)
	.align		4
.L_0:
        /*0004*/ 	.word	index@(_Z16calculate_kernelPfPiS_S_S_i)
        /*0008*/ 	.word	0x0000001a


	//----- nvinfo : EIATTR_FRAME_SIZE
	.align		4
.L_1:
        /*000c*/ 	.byte	0x04, 0x11
        /*000e*/ 	.short	(.L_3 - .L_2)
	.align		4
.L_2:
        /*0010*/ 	.word	index@($__internal_0_$__cuda_sm3x_div_rn_noftz_f32_slowpath)
        /*0014*/ 	.word	0x00000000


	//----- nvinfo : EIATTR_FRAME_SIZE
	.align		4
.L_3:
        /*0018*/ 	.byte	0x04, 0x11
        /*001a*/ 	.short	(.L_5 - .L_4)
	.align		4
.L_4:
        /*001c*/ 	.word	index@(_Z16calculate_kernelPfPiS_S_S_i)
        /*0020*/ 	.word	0x00000000


	//----- nvinfo : EIATTR_REGCOUNT
	.align		4
.L_5:
        /*0024*/ 	.byte	0x04, 0x2f
        /*0026*/ 	.short	(.L_7 - .L_6)
	.align		4
.L_6:
        /*0028*/ 	.word	index@(_Z23batch_merge_sort_kernelPfS_Pii)
        /*002c*/ 	.word	0x00000020


	//----- nvinfo : EIATTR_FRAME_SIZE
	.align		4
.L_7:
        /*0030*/ 	.byte	0x04, 0x11
        /*0032*/ 	.short	(.L_9 - .L_8)
	.align		4
.L_8:
        /*0034*/ 	.word	index@(_Z23batch_merge_sort_kernelPfS_Pii)
        /*0038*/ 	.word	0x00000000


	//----- nvinfo : EIATTR_MIN_STACK_SIZE
	.align		4
.L_9:
        /*003c*/ 	.byte	0x04, 0x12
        /*003e*/ 	.short	(.L_11 - .L_10)
	.align		4
.L_10:
        /*0040*/ 	.word	index@(_Z23batch_merge_sort_kernelPfS_Pii)
        /*0044*/ 	.word	0x00000000


	//----- nvinfo : EIATTR_MIN_STACK_SIZE
	.align		4
.L_11:
        /*0048*/ 	.byte	0x04, 0x12
        /*004a*/ 	.short	(.L_13 - .L_12)
	.align		4
.L_12:
        /*004c*/ 	.word	index@(_Z16calculate_kernelPfPiS_S_S_i)
        /*0050*/ 	.word	0x00000000
.L_13:


//--------------------- .nv.compat                --------------------------
	.section	.nv.compat,"",@"SHT_CUDA_COMPAT_INFO"
	.align	4
        /*0000*/ 	.byte	0x02, 0x09, 0x00, 0x00, 0x02, 0x02, 0x01, 0x00, 0x02, 0x05, 0x05, 0x00, 0x03, 0x07, 0x01, 0x01
        /*0010*/ 	.byte	0x02, 0x03, 0x00, 0x00, 0x02, 0x06, 0x01, 0x00, 0x04, 0x0b, 0x08, 0x00, 0x01, 0x00, 0x00, 0x00
        /*0020*/ 	.byte	0x00, 0x00, 0x00, 0x00


//--------------------- .nv.info._Z23batch_merge_sort_kernelPfS_Pii --------------------------
	.section	.nv.info._Z23batch_merge_sort_kernelPfS_Pii,"",@"SHT_CUDA_INFO"
	.sectionflags	@""
	.align	4


	//----- nvinfo : EIATTR_CUDA_API_VERSION
	.align		4
        /*0000*/ 	.byte	0x04, 0x37
        /*0002*/ 	.short	(.L_15 - .L_14)
.L_14:
        /*0004*/ 	.word	0x00000082


	//----- nvinfo : EIATTR_KPARAM_INFO
	.align		4
.L_15:
        /*0008*/ 	.byte	0x04, 0x17
        /*000a*/ 	.short	(.L_17 - .L_16)
.L_16:
        /*000c*/ 	.word	0x00000000
        /*0010*/ 	.short	0x0003
        /*0012*/ 	.short	0x0018
        /*0014*/ 	.byte	0x00, 0xf0, 0x11, 0x00


	//----- nvinfo : EIATTR_KPARAM_INFO
	.align		4
.L_17:
        /*0018*/ 	.byte	0x04, 0x17
        /*001a*/ 	.short	(.L_19 - .L_18)
.L_18:
        /*001c*/ 	.word	0x00000000
        /*0020*/ 	.short	0x0002
        /*0022*/ 	.short	0x0010
        /*0024*/ 	.byte	0x00, 0xf5, 0x21, 0x00


	//----- nvinfo : EIATTR_KPARAM_INFO
	.align		4
.L_19:
        /*0028*/ 	.byte	0x04, 0x17
        /*002a*/ 	.short	(.L_21 - .L_20)
.L_20:
        /*002c*/ 	.word	0x00000000
        /*0030*/ 	.short	0x0001
        /*0032*/ 	.short	0x0008
        /*0034*/ 	.byte	0x00, 0xf5, 0x21, 0x00


	//----- nvinfo : EIATTR_KPARAM_INFO
	.align		4
.L_21:
        /*0038*/ 	.byte	0x04, 0x17
        /*003a*/ 	.short	(.L_23 - .L_22)
.L_22:
        /*003c*/ 	.word	0x00000000
        /*0040*/ 	.short	0x0000
        /*0042*/ 	.short	0x0000
        /*0044*/ 	.byte	0x00, 0xf5, 0x21, 0x00


	//----- nvinfo : EIATTR_SPARSE_MMA_MASK
	.align		4
.L_23:
        /*0048*/ 	.byte	0x03, 0x50
        /*004a*/ 	.short	0x0000


	//----- nvinfo : EIATTR_MAXREG_COUNT
	.align		4
        /*004c*/ 	.byte	0x03, 0x1b
        /*004e*/ 	.short	0x00ff


	//----- nvinfo : EIATTR_NUM_BARRIERS
	.align		4
        /*0050*/ 	.byte	0x02, 0x4c
        /*0052*/ 	.byte	0x01
	.zero		1


	//----- nvinfo : EIATTR_MERCURY_ISA_VERSION
	.align		4
        /*0054*/ 	.byte	0x03, 0x5f
        /*0056*/ 	.short	0x0101


	//----- nvinfo : EIATTR_VRC_CTA_INIT_COUNT
	.align		4
        /*0058*/ 	.byte	0x02, 0x4a
	.zero		1
	.zero		1


	//----- nvinfo : EIATTR_EXIT_INSTR_OFFSETS
	.align		4
        /*005c*/ 	.byte	0x04, 0x1c
        /*005e*/ 	.short	(.L_25 - .L_24)


	//   ....[0]....
.L_24:
        /*0060*/ 	.word	0x000000c0


	//   ....[1]....
        /*0064*/ 	.word	0x00001380


	//   ....[2]....
        /*0068*/ 	.word	0x000014e0


	//   ....[3]....
        /*006c*/ 	.word	0x000016a0


	//----- nvinfo : EIATTR_CRS_STACK_SIZE
	.align		4
.L_25:
        /*0070*/ 	.byte	0x04, 0x1e
        /*0072*/ 	.short	(.L_27 - .L_26)
.L_26:
        /*0074*/ 	.word	0x00000000


	//----- nvinfo : EIATTR_CBANK_PARAM_SIZE
	.align		4
.L_27:
        /*0078*/ 	.byte	0x03, 0x19
        /*007a*/ 	.short	0x001c


	//----- nvinfo : EIATTR_PARAM_CBANK
	.align		4
        /*007c*/ 	.byte	0x04, 0x0a
        /*007e*/ 	.short	(.L_29 - .L_28)
	.align		4
.L_28:
        /*0080*/ 	.word	index@(.nv.constant0._Z23batch_merge_sort_kernelPfS_Pii)
        /*0084*/ 	.short	0x0380
        /*0086*/ 	.short	0x001c


	//----- nvinfo : EIATTR_SW_WAR
	.align		4
.L_29:
        /*0088*/ 	.byte	0x04, 0x36
        /*008a*/ 	.short	(.L_31 - .L_30)
.L_30:
        /*008c*/ 	.word	0x00000008
.L_31:


//--------------------- .nv.info._Z16calculate_kernelPfPiS_S_S_i --------------------------
	.section	.nv.info._Z16calculate_kernelPfPiS_S_S_i,"",@"SHT_CUDA_INFO"
	.sectionflags	@""
	.align	4


	//----- nvinfo : EIATTR_CUDA_API_VERSION
	.align		4
        /*0000*/ 	.byte	0x04, 0x37
        /*0002*/ 	.short	(.L_33 - .L_32)
.L_32:
        /*0004*/ 	.word	0x00000082


	//----- nvinfo : EIATTR_KPARAM_INFO
	.align		4
.L_33:
        /*0008*/ 	.byte	0x04, 0x17
        /*000a*/ 	.short	(.L_35 - .L_34)
.L_34:
        /*000c*/ 	.word	0x00000000
        /*0010*/ 	.short	0x0005
        /*0012*/ 	.short	0x0028
        /*0014*/ 	.byte	0x00, 0xf0, 0x11, 0x00


	//----- nvinfo : EIATTR_KPARAM_INFO
	.align		4
.L_35:
        /*0018*/ 	.byte	0x04, 0x17
        /*001a*/ 	.short	(.L_37 - .L_36)
.L_36:
        /*001c*/ 	.word	0x00000000
        /*0020*/ 	.short	0x0004
        /*0022*/ 	.short	0x0020
        /*0024*/ 	.byte	0x00, 0xf5, 0x21, 0x00


	//----- nvinfo : EIATTR_KPARAM_INFO
	.align		4
.L_37:
        /*0028*/ 	.byte	0x04, 0x17
        /*002a*/ 	.short	(.L_39 - .L_38)
.L_38:
        /*002c*/ 	.word	0x00000000
        /*0030*/ 	.short	0x0003
        /*0032*/ 	.short	0x0018
        /*0034*/ 	.byte	0x00, 0xf5, 0x21, 0x00


	//----- nvinfo : EIATTR_KPARAM_INFO
	.align		4
.L_39:
        /*0038*/ 	.byte	0x04, 0x17
        /*003a*/ 	.short	(.L_41 - .L_40)
.L_40:
        /*003c*/ 	.word	0x00000000
        /*0040*/ 	.short	0x0002
        /*0042*/ 	.short	0x0010
        /*0044*/ 	.byte	0x00, 0xf5, 0x21, 0x00


	//----- nvinfo : EIATTR_KPARAM_INFO
	.align		4
.L_41:
        /*0048*/ 	.byte	0x04, 0x17
        /*004a*/ 	.short	(.L_43 - .L_42)
.L_42:
        /*004c*/ 	.word	0x00000000
        /*0050*/ 	.short	0x0001
        /*0052*/ 	.short	0x0008
        /*0054*/ 	.byte	0x00, 0xf5, 0x21, 0x00


	//----- nvinfo : EIATTR_KPARAM_INFO
	.align		4
.L_43:
        /*0058*/ 	.byte	0x04, 0x17
        /*005a*/ 	.short	(.L_45 - .L_44)
.L_44:
        /*005c*/ 	.word	0x00000000
        /*0060*/ 	.short	0x0000
        /*0062*/ 	.short	0x0000
        /*0064*/ 	.byte	0x00, 0xf5, 0x21, 0x00


	//----- nvinfo : EIATTR_SPARSE_MMA_MASK
	.align		4
.L_45:
        /*0068*/ 	.byte	0x03, 0x50
        /*006a*/ 	.short	0x0000


	//----- nvinfo : EIATTR_MAXREG_COUNT
	.align		4
        /*006c*/ 	.byte	0x03, 0x1b
        /*006e*/ 	.short	0x00ff


	//----- nvinfo : EIATTR_NUM_BARRIERS
	.align		4
        /*0070*/ 	.byte	0x02, 0x4c
        /*0072*/ 	.byte	0x01
	.zero		1


	//----- nvinfo : EIATTR_MERCURY_ISA_VERSION
	.align		4
        /*0074*/ 	.byte	0x03, 0x5f
        /*0076*/ 	.short	0x0101


	//----- nvinfo : EIATTR_VRC_CTA_INIT_COUNT
	.align		4
        /*0078*/ 	.byte	0x02, 0x4a
	.zero		1
	.zero		1


	//----- nvinfo : EIATTR_EXIT_INSTR_OFFSETS
	.align		4
        /*007c*/ 	.byte	0x04, 0x1c
        /*007e*/ 	.short	(.L_47 - .L_46)


	//   ....[0]....
.L_46:
        /*0080*/ 	.word	0x00000520


	//   ....[1]....
        /*0084*/ 	.word	0x00000880


	//   ....[2]....
        /*0088*/ 	.word	0x000008a0


	//   ....[3]....
        /*008c*/ 	.word	0x00000910


	//----- nvinfo : EIATTR_CRS_STACK_SIZE
	.align		4
.L_47:
        /*0090*/ 	.byte	0x04, 0x1e
        /*0092*/ 	.short	(.L_49 - .L_48)
.L_48:
        /*0094*/ 	.word	0x00000000


	//----- nvinfo : EIATTR_CBANK_PARAM_SIZE
	.align		4
.L_49:
        /*0098*/ 	.byte	0x03, 0x19
        /*009a*/ 	.short	0x002c


	//----- nvinfo : EIATTR_PARAM_CBANK
	.align		4
        /*009c*/ 	.byte	0x04, 0x0a
        /*009e*/ 	.short	(.L_51 - .L_50)
	.align		4
.L_50:
        /*00a0*/ 	.word	index@(.nv.constant0._Z16calculate_kernelPfPiS_S_S_i)
        /*00a4*/ 	.short	0x0380
        /*00a6*/ 	.short	0x002c


	//----- nvinfo : EIATTR_SW_WAR
	.align		4
.L_51:
        /*00a8*/ 	.byte	0x04, 0x36
        /*00aa*/ 	.short	(.L_53 - .L_52)
.L_52:
        /*00ac*/ 	.word	0x00000008
.L_53:


//--------------------- .nv.callgraph             --------------------------
	.section	.nv.callgraph,"",@"SHT_CUDA_CALLGRAPH"
	.align	4
	.sectionentsize	8
	.align		4
        /*0000*/ 	.word	0x00000000
	.align		4
        /*0004*/ 	.word	0xffffffff
	.align		4
        /*0008*/ 	.word	0x00000000
	.align		4
        /*000c*/ 	.word	0xfffffffe
	.align		4
        /*0010*/ 	.word	0x00000000
	.align		4
        /*0014*/ 	.word	0xfffffffd
	.align		4
        /*0018*/ 	.word	0x00000000
	.align		4
        /*001c*/ 	.word	0xfffffffc


//--------------------- .text._Z23batch_merge_sort_kernelPfS_Pii --------------------------
	.section	.text._Z23batch_merge_sort_kernelPfS_Pii,"ax",@progbits
	.align	128
        .global         _Z23batch_merge_sort_kernelPfS_Pii
        .type           _Z23batch_merge_sort_kernelPfS_Pii,@function
        .size           _Z23batch_merge_sort_kernelPfS_Pii,(.L_x_55 - _Z23batch_merge_sort_kernelPfS_Pii)
        .other          _Z23batch_merge_sort_kernelPfS_Pii,@"STO_CUDA_ENTRY STV_DEFAULT"
_Z23batch_merge_sort_kernelPfS_Pii:
.text._Z23batch_merge_sort_kernelPfS_Pii:
[----:B------:R-:W-:Y:S08]  /*0000*/  LDC R1, c[0x0][0x37c] ;  /* 0x0000df00ff017b82 */ /* 0x000ff00000000800 */
[----:B------:R-:W0:Y:S01]  /*0010*/  S2UR UR6, SR_CTAID.X ;  /* 0x00000000000679c3 */ /* 0x000e220000002500 */
[----:B------:R-:W0:Y:S01]  /*0020*/  LDCU.64 UR4, c[0x0][0x390] ;  /* 0x00007200ff0477ac */ /* 0x000e220008000a00 */
[----:B------:R-:W1:Y:S01]  /*0030*/  LDCU.64 UR16, c[0x0][0x358] ;  /* 0x00006b00ff1077ac */ /* 0x000e620008000a00 */
[----:B0-----:R-:W-:-:S06]  /*0040*/  UIMAD.WIDE.U32 UR4, UR6, 0x4, UR4 ;  /* 0x00000004060478a5 */ /* 0x001fcc000f8e0004 */
[----:B------:R-:W-:Y:S02]  /*0050*/  IMAD.U32 R2, RZ, RZ, UR4 ;  /* 0x00000004ff027e24 */ /* 0x000fe4000f8e00ff */
[----:B------:R-:W-:-:S05]  /*0060*/  IMAD.U32 R3, RZ, RZ, UR5 ;  /* 0x00000005ff037e24 */ /* 0x000fca000f8e00ff */
[----:B-1----:R-:W2:Y:S01]  /*0070*/  LDG.E R2, desc[UR16][R2.64] ;  /* 0x0000001002027981 */ /* 0x002ea2000c1e1900 */
[----:B------:R-:W0:Y:S01]  /*0080*/  LDCU UR18, c[0x0][0x360] ;  /* 0x00006c00ff1277ac */ /* 0x000e220008000800 */
[----:B--2---:R-:W-:-:S13]  /*0090*/  R2UR UR10, R2 ;  /* 0x00000000020a72ca */ /* 0x004fda00000e0000 */
[----:B------:R-:W-:-:S06]  /*00a0*/  UISETP.GE.AND UP0, UPT, UR10, 0x2, UPT ;  /* 0x000000020a00788c */ /* 0x000fcc000bf06270 */
[----:B------:R-:W-:-:S13]  /*00b0*/  PLOP3.LUT P0, PT, PT, PT, UP0, 0x80, 0x8 ;  /* 0x000000000008781c */ /* 0x000fda0003f0f008 */
[----:B0-----:R-:W-:Y:S05]  /*00c0*/  @!P0 EXIT ;  /* 0x000000000000894d */ /* 0x001fea0003800000 */
[----:B------:R-:W0:Y:S01]  /*00d0*/  I2F.U32.RP R4, UR18 ;  /* 0x0000001200047d06 */ /* 0x000e220008209000 */
[----:B------:R-:W1:Y:S01]  /*00e0*/  S2R R13, SR_TID.X ;  /* 0x00000000000d7919 */ /* 0x000e620000002100 */
[----:B------:R-:W2:Y:S01]  /*00f0*/  LDCU UR4, c[0x0][0x398] ;  /* 0x00007300ff0477ac */ /* 0x000ea20008000800 */
[----:B------:R-:W-:Y:S01]  /*0100*/  ISETP.NE.U32.AND P2, PT, RZ, UR18, PT ;  /* 0x00000012ff007c0c */ /* 0x000fe2000bf45070 */
[----:B------:R-:W3:Y:S01]  /*0110*/  LDCU.128 UR12, c[0x0][0x380] ;  /* 0x00007000ff0c77ac */ /* 0x000ee20008000c00 */
[----:B------:R-:W-:-:S03]  /*0120*/  UMOV UR11, 0x1 ;  /* 0x00000001000b7882 */ /* 0x000fc60000000000 */
[----:B0-----:R-:W0:Y:S01]  /*0130*/  MUFU.RCP R4, R4 ;  /* 0x0000000400047308 */ /* 0x001e220000001000 */
[----:B--2---:R-:W-:-:S04]  /*0140*/  UIMAD UR4, UR6, UR4, URZ ;  /* 0x00000004060472a4 */ /* 0x004fc8000f8e02ff */
[----:B------:R-:W-:-:S04]  /*0150*/  UIMAD.WIDE UR4, UR4, 0x4, URZ ;  /* 0x00000004040478a5 */ /* 0x000fc8000f8e02ff */
[----:B---3--:R-:W-:Y:S02]  /*0160*/  UIADD3 UR8, UP1, UPT, UR4, UR14, URZ ;  /* 0x0000000e04087290 */ /* 0x008fe4000ff3e0ff */
[----:B------:R-:W-:Y:S01]  /*0170*/  UIADD3 UR6, UP0, UPT, UR4, UR12, URZ ;  /* 0x0000000c04067290 */ /* 0x000fe2000ff1e0ff */
[----:B0-----:R-:W-:Y:S01]  /*0180*/  IADD3 R2, PT, PT, R4, 0xffffffe, RZ ;  /* 0x0ffffffe04027810 */ /* 0x001fe20007ffe0ff */
[----:B-1----:R-:W-:Y:S01]  /*0190*/  VIADD R0, R13, UR18 ;  /* 0x000000120d007c36 */ /* 0x002fe20008000000 */
[----:B------:R-:W-:Y:S01]  /*01a0*/  UIADD3.X UR9, UPT, UPT, UR5, UR15, URZ, UP1, !UPT ;  /* 0x0000000f05097290 */ /* 0x000fe20008ffe4ff */
[----:B------:R-:W-:Y:S01]  /*01b0*/  IMAD.U32 R6, RZ, RZ, UR8 ;  /* 0x00000008ff067e24 */ /* 0x000fe2000f8e00ff */
[----:B------:R0:W1:Y:S01]  /*01c0*/  F2I.FTZ.U32.TRUNC.NTZ R3, R2 ;  /* 0x0000000200037305 */ /* 0x000062000021f000 */
[----:B------:R-:W-:Y:S01]  /*01d0*/  UIADD3.X UR7, UPT, UPT, UR5, UR13, URZ, UP0, !UPT ;  /* 0x0000000d05077290 */ /* 0x000fe200087fe4ff */
[C---:B------:R-:W-:Y:S02]  /*01e0*/  ISETP.GE.U32.AND P0, PT, R0.reuse, UR10, PT ;  /* 0x0000000a00007c0c */ /* 0x040fe4000bf06070 */
[----:B------:R-:W-:-:S02]  /*01f0*/  VIMNMX.U32 R5, PT, PT, R0, UR10, !PT ;  /* 0x0000000a00057c48 */ /* 0x000fc4000ffe0000 */
[----:B------:R-:W-:Y:S01]  /*0200*/  SEL R12, RZ, 0x1, P0 ;  /* 0x00000001ff0c7807 */ /* 0x000fe20000000000 */
[----:B0-----:R-:W-:-:S03]  /*0210*/  HFMA2 R2, -RZ, RZ, 0, 0 ;  /* 0x00000000ff027431 */ /* 0x001fc600000001ff */
[----:B------:R-:W-:Y:S01]  /*0220*/  IADD3 R5, PT, PT, R5, -R0, -R12 ;  /* 0x8000000005057210 */ /* 0x000fe20007ffe80c */
[----:B-1----:R-:W-:-:S04]  /*0230*/  IMAD.MOV R7, RZ, RZ, -R3 ;  /* 0x000000ffff077224 */ /* 0x002fc800078e0a03 */
[----:B------:R-:W-:-:S04]  /*0240*/  IMAD R7, R7, UR18, RZ ;  /* 0x0000001207077c24 */ /* 0x000fc8000f8e02ff */
[----:B------:R-:W-:-:S04]  /*0250*/  IMAD.HI.U32 R4, R3, R7, R2 ;  /* 0x0000000703047227 */ /* 0x000fc800078e0002 */
[----:B------:R-:W-:Y:S02]  /*0260*/  IMAD.U32 R7, RZ, RZ, UR9 ;  /* 0x00000009ff077e24 */ /* 0x000fe4000f8e00ff */
[----:B------:R-:W-:-:S04]  /*0270*/  IMAD.HI.U32 R9, R4, R5, RZ ;  /* 0x0000000504097227 */ /* 0x000fc800078e00ff */
[----:B------:R-:W-:Y:S02]  /*0280*/  IMAD.MOV R2, RZ, RZ, -R9 ;  /* 0x000000ffff027224 */ /* 0x000fe400078e0a09 */
[----:B------:R-:W-:Y:S02]  /*0290*/  IMAD.MOV.U32 R4, RZ, RZ, 0x4 ;  /* 0x00000004ff047424 */ /* 0x000fe400078e00ff */
[----:B------:R-:W-:Y:S02]  /*02a0*/  IMAD R5, R2, UR18, R5 ;  /* 0x0000001202057c24 */ /* 0x000fe4000f8e0205 */
[----:B------:R-:W-:-:S03]  /*02b0*/  IMAD.WIDE.U32 R2, R13, 0x4, R6 ;  /* 0x000000040d027825 */ /* 0x000fc600078e0006 */
[----:B------:R-:W-:-:S13]  /*02c0*/  ISETP.GE.U32.AND P0, PT, R5, UR18, PT ;  /* 0x0000001205007c0c */ /* 0x000fda000bf06070 */
[----:B------:R-:W-:Y:S01]  /*02d0*/  @P0 VIADD R5, R5, -UR18 ;  /* 0x8000001205050c36 */ /* 0x000fe20008000000 */
[----:B------:R-:W-:-:S04]  /*02e0*/  @P0 IADD3 R9, PT, PT, R9, 0x1, RZ ;  /* 0x0000000109090810 */ /* 0x000fc80007ffe0ff */
[----:B------:R-:W-:Y:S01]  /*02f0*/  ISETP.GE.U32.AND P1, PT, R5, UR18, PT ;  /* 0x0000001205007c0c */ /* 0x000fe2000bf26070 */
[----:B------:R-:W-:-:S12]  /*0300*/  IMAD.WIDE.U32 R4, R13, R4, UR6 ;  /* 0x000000060d047e25 */ /* 0x000fd8000f8e0004 */
[----:B------:R-:W-:Y:S02]  /*0310*/  @P1 IADD3 R9, PT, PT, R9, 0x1, RZ ;  /* 0x0000000109091810 */ /* 0x000fe40007ffe0ff */
[----:B------:R-:W-:-:S05]  /*0320*/  @!P2 LOP3.LUT R9, RZ, UR18, RZ, 0x33, !PT ;  /* 0x00000012ff09ac12 */ /* 0x000fca000f8e33ff */
[----:B------:R-:W-:-:S07]  /*0330*/  IMAD.IADD R12, R12, 0x1, R9 ;  /* 0x000000010c0c7824 */ /* 0x000fce00078e0209 */
.L_x_22:
[----:B------:R-:W-:Y:S01]  /*0340*/  USHF.L.U32 UR9, UR11, 0x1, URZ ;  /* 0x000000010b097899 */ /* 0x000fe200080006ff */
[----:B------:R-:W-:Y:S03]  /*0350*/  BSSY.RECONVERGENT B1, `(.L_x_0) ;  /* 0x00000bb000017945 */ /* 0x000fe60003800200 */
[----:B------:R-:W-:Y:S02]  /*0360*/  UIADD3 UR8, UPT, UPT, UR10, -0x1, UR9 ;  /* 0xffffffff0a087890 */ /* 0x000fe4000fffe009 */
[----:B01234-:R-:W-:Y:S02]  /*0370*/  IABS R11, UR9 ;  /* 0x00000009000b7c13 */ /* 0x01ffe40008000000 */
[----:B------:R-:W-:Y:S02]  /*0380*/  IABS R16, UR9 ;  /* 0x0000000900107c13 */ /* 0x000fe40008000000 */
[----:B------:R-:W0:Y:S03]  /*0390*/  I2F.RP R10, R11 ;  /* 0x0000000b000a7306 */ /* 0x000e260000209400 */
[----:B------:R-:W-:-:S05]  /*03a0*/  IMAD.MOV R16, RZ, RZ, -R16 ;  /* 0x000000ffff107224 */ /* 0x000fca00078e0a10 */
[----:B0-----:R-:W0:Y:S02]  /*03b0*/  MUFU.RCP R10, R10 ;  /* 0x0000000a000a7308 */ /* 0x001e240000001000 */
[----:B0-----:R-:W-:Y:S02]  /*03c0*/  IADD3 R8, PT, PT, R10, 0xffffffe, RZ ;  /* 0x0ffffffe0a087810 */ /* 0x001fe40007ffe0ff */
[----:B------:R-:W-:Y:S01]  /*03d0*/  IABS R10, UR8 ;  /* 0x00000008000a7c13 */ /* 0x000fe20008000000 */
[----:B------:R-:W-:-:S03]  /*03e0*/  ULOP3.LUT UR8, UR8, UR9, URZ, 0x3c, !UPT ;  /* 0x0000000908087292 */ /* 0x000fc6000f8e3cff */
[----:B------:R0:W1:Y:S03]  /*03f0*/  F2I.FTZ.U32.TRUNC.NTZ R9, R8 ;  /* 0x0000000800097305 */ /* 0x000066000021f000 */
[----:B------:R-:W-:Y:S02]  /*0400*/  ISETP.LE.AND P1, PT, RZ, UR8, PT ;  /* 0x00000008ff007c0c */ /* 0x000fe4000bf23270 */
[----:B0-----:R-:W-:Y:S01]  /*0410*/  MOV R8, RZ ;  /* 0x000000ff00087202 */ /* 0x001fe20000000f00 */
[----:B-1----:R-:W-:-:S04]  /*0420*/  IMAD.MOV R14, RZ, RZ, -R9 ;  /* 0x000000ffff0e7224 */ /* 0x002fc800078e0a09 */
[----:B------:R-:W-:-:S04]  /*0430*/  IMAD R15, R14, R11, RZ ;  /* 0x0000000b0e0f7224 */ /* 0x000fc800078e02ff */
[----:B------:R-:W-:-:S04]  /*0440*/  IMAD.HI.U32 R9, R9, R15, R8 ;  /* 0x0000000f09097227 */ /* 0x000fc800078e0008 */
[----:B------:R-:W-:Y:S02]  /*0450*/  IMAD.MOV.U32 R15, RZ, RZ, R16 ;  /* 0x000000ffff0f7224 */ /* 0x000fe400078e0010 */
[----:B------:R-:W-:-:S04]  /*0460*/  IMAD.HI.U32 R14, R9, R10, RZ ;  /* 0x0000000a090e7227 */ /* 0x000fc800078e00ff */
[----:B------:R-:W-:-:S05]  /*0470*/  IMAD R8, R14, R15, R10 ;  /* 0x0000000f0e087224 */ /* 0x000fca00078e020a */
[----:B------:R-:W-:-:S13]  /*0480*/  ISETP.GT.U32.AND P2, PT, R11, R8, PT ;  /* 0x000000080b00720c */ /* 0x000fda0003f44070 */
[----:B------:R-:W-:Y:S01]  /*0490*/  @!P2 IMAD.IADD R8, R8, 0x1, -R11 ;  /* 0x000000010808a824 */ /* 0x000fe200078e0a0b */
[----:B------:R-:W-:Y:S02]  /*04a0*/  @!P2 IADD3 R14, PT, PT, R14, 0x1, RZ ;  /* 0x000000010e0ea810 */ /* 0x000fe40007ffe0ff */
[----:B------:R-:W-:Y:S02]  /*04b0*/  ISETP.NE.AND P2, PT, RZ, UR9, PT ;  /* 0x00000009ff007c0c */ /* 0x000fe4000bf45270 */
[----:B------:R-:W-:-:S13]  /*04c0*/  ISETP.GE.U32.AND P0, PT, R8, R11, PT ;  /* 0x0000000b0800720c */ /* 0x000fda0003f06070 */
[----:B------:R-:W-:-:S04]  /*04d0*/  @P0 VIADD R14, R14, 0x1 ;  /* 0x000000010e0e0836 */ /* 0x000fc80000000000 */
[----:B------:R-:W-:Y:S01]  /*04e0*/  @!P1 IMAD.MOV R14, RZ, RZ, -R14 ;  /* 0x000000ffff0e9224 */ /* 0x000fe200078e0a0e */
[----:B------:R-:W-:-:S04]  /*04f0*/  @!P2 LOP3.LUT R14, RZ, UR9, RZ, 0x33, !PT ;  /* 0x00000009ff0eac12 */ /* 0x000fc8000f8e33ff */
[----:B------:R-:W-:-:S13]  /*0500*/  ISETP.GE.AND P0, PT, R13, R14, PT ;  /* 0x0000000e0d00720c */ /* 0x000fda0003f06270 */
[----:B------:R-:W-:Y:S05]  /*0510*/  @P0 BRA `(.L_x_1) ;  /* 0x0000000800780947 */ /* 0x000fea0003800000 */
[----:B------:R-:W-:Y:S01]  /*0520*/  IMAD R16, R13, UR11, RZ ;  /* 0x0000000b0d107c24 */ /* 0x000fe2000f8e02ff */
[----:B------:R-:W-:-:S04]  /*0530*/  MOV R15, R13 ;  /* 0x0000000d000f7202 */ /* 0x000fc80000000f00 */
[----:B------:R-:W-:-:S07]  /*0540*/  LEA R16, R16, UR11, 0x1 ;  /* 0x0000000b10107c11 */ /* 0x000fce000f8e08ff */
.L_x_15:
[----:B------:R-:W-:-:S06]  /*0550*/  USHF.L.U32 UR8, UR11, 0x1, URZ ;  /* 0x000000010b087899 */ /* 0x000fcc00080006ff */
[----:B---34-:R-:W-:-:S05]  /*0560*/  IMAD R21, R15, UR8, RZ ;  /* 0x000000080f157c24 */ /* 0x018fca000f8e02ff */
[----:B------:R-:W-:-:S13]  /*0570*/  ISETP.GE.AND P0, PT, R21, UR10, PT ;  /* 0x0000000a15007c0c */ /* 0x000fda000bf06270 */
[----:B-1----:R-:W-:Y:S05]  /*0580*/  @P0 BRA `(.L_x_1) ;  /* 0x00000008005c0947 */ /* 0x002fea0003800000 */
[----:B------:R-:W-:Y:S01]  /*0590*/  IMAD.U32 R17, RZ, RZ, UR11 ;  /* 0x0000000bff117e24 */ /* 0x000fe2000f8e00ff */
[----:B------:R-:W-:Y:S01]  /*05a0*/  BSSY.RECONVERGENT B0, `(.L_x_2) ;  /* 0x000008f000007945 */ /* 0x000fe20003800200 */
[----:B------:R-:W-:-:S05]  /*05b0*/  VIADD R22, R21, UR11 ;  /* 0x0000000b15167c36 */ /* 0x000fca0008000000 */
[----:B------:R-:W-:-:S04]  /*05c0*/  VIADDMNMX R17, R22, R17, UR10, PT ;  /* 0x0000000a16117e46 */ /* 0x000fc8000b800111 */
[----:B------:R-:W-:-:S13]  /*05d0*/  ISETP.GE.AND P0, PT, R22, R17, PT ;  /* 0x000000111600720c */ /* 0x000fda0003f06270 */
[----:B------:R-:W-:Y:S05]  /*05e0*/  @P0 BRA `(.L_x_3) ;  /* 0x0000000800280947 */ /* 0x000fea0003800000 */
[----:B------:R-:W-:Y:S01]  /*05f0*/  VIMNMX R22, PT, PT, R22, UR10, PT ;  /* 0x0000000a16167c48 */ /* 0x000fe2000bfe0100 */
[----:B------:R-:W-:Y:S01]  /*0600*/  BSSY.RECONVERGENT B2, `(.L_x_4) ;  /* 0x0000026000027945 */ /* 0x000fe20003800200 */
[----:B------:R-:W-:Y:S02]  /*0610*/  MOV R19, R21 ;  /* 0x0000001500137202 */ /* 0x000fe40000000f00 */
[----:B------:R-:W-:Y:S01]  /*0620*/  ISETP.GE.AND P0, PT, R21, R22, PT ;  /* 0x000000161500720c */ /* 0x000fe20003f06270 */
[----:B------:R-:W-:-:S12]  /*0630*/  IMAD.MOV.U32 R18, RZ, RZ, R22 ;  /* 0x000000ffff127224 */ /* 0x000fd800078e0016 */
[----:B------:R-:W-:Y:S05]  /*0640*/  @P0 BRA `(.L_x_5) ;  /* 0x0000000000840947 */ /* 0x000fea0003800000 */
[----:B------:R-:W0:Y:S01]  /*0650*/  LDCU.64 UR8, c[0x0][0x388] ;  /* 0x00007100ff0877ac */ /* 0x000e220008000a00 */
[----:B------:R-:W-:Y:S02]  /*0660*/  IMAD.MOV.U32 R19, RZ, RZ, R21 ;  /* 0x000000ffff137224 */ /* 0x000fe400078e0015 */
[----:B------:R-:W-:Y:S01]  /*0670*/  IMAD.MOV.U32 R18, RZ, RZ, R22 ;  /* 0x000000ffff127224 */ /* 0x000fe200078e0016 */
[----:B0-----:R-:W-:-:S04]  /*0680*/  UIADD3 UR8, UP0, UPT, UR4, UR8, URZ ;  /* 0x0000000804087290 */ /* 0x001fc8000ff1e0ff */
[----:B------:R-:W-:Y:S02]  /*0690*/  UIADD3.X UR9, UPT, UPT, UR5, UR9, URZ, UP0, !UPT ;  /* 0x0000000905097290 */ /* 0x000fe400087fe4ff */
[----:B------:R-:W-:-:S04]  /*06a0*/  IMAD.U32 R6, RZ, RZ, UR8 ;  /* 0x00000008ff067e24 */ /* 0x000fc8000f8e00ff */
[----:B------:R-:W-:-:S03]  /*06b0*/  MOV R7, UR9 ;  /* 0x0000000900077c02 */ /* 0x000fc60008000f00 */
[----:B------:R-:W-:-:S04]  /*06c0*/  IMAD.WIDE.U32 R8, R21, 0x4, R6 ;  /* 0x0000000415087825 */ /* 0x000fc800078e0006 */
[----:B------:R-:W-:Y:S01]  /*06d0*/  IMAD.MOV.U32 R20, RZ, RZ, R8 ;  /* 0x000000ffff147224 */ /* 0x000fe200078e0008 */
[----:B------:R-:W-:-:S07]  /*06e0*/  MOV R23, R9 ;  /* 0x0000000900177202 */ /* 0x000fce0000000f00 */
.L_x_6:
[----:B------:R-:W-:Y:S02]  /*06f0*/  HFMA2 R11, -RZ, RZ, 0, 2.384185791015625e-07 ;  /* 0x00000004ff0b7431 */ /* 0x000fe400000001ff */
[----:B------:R-:W-:-:S04]  /*0700*/  IMAD.MOV.U32 R8, RZ, RZ, 0x4 ;  /* 0x00000004ff087424 */ /* 0x000fc800078e00ff */
[----:B------:R-:W-:-:S04]  /*0710*/  IMAD.WIDE R8, R21, R8, UR6 ;  /* 0x0000000615087e25 */ /* 0x000fc8000f8e0208 */
[C---:B------:R-:W-:Y:S02]  /*0720*/  IMAD.WIDE R10, R18.reuse, R11, UR6 ;  /* 0x00000006120a7e25 */ /* 0x040fe4000f8e020b */
[----:B------:R0:W2:Y:S04]  /*0730*/  LDG.E R8, desc[UR16][R8.64] ;  /* 0x0000001008087981 */ /* 0x0000a8000c1e1900 */
[----:B------:R-:W2:Y:S01]  /*0740*/  LDG.E R11, desc[UR16][R10.64] ;  /* 0x000000100a0b7981 */ /* 0x000ea2000c1e1900 */
[----:B------:R-:W-:Y:S01]  /*0750*/  IADD3 R24, PT, PT, R18, 0x1, RZ ;  /* 0x0000000112187810 */ /* 0x000fe20007ffe0ff */
[----:B------:R-:W-:Y:S02]  /*0760*/  VIADD R25, R21, 0x1 ;  /* 0x0000000115197836 */ /* 0x000fe40000000000 */
[----:B------:R-:W-:-:S02]  /*0770*/  VIADD R19, R19, 0x1 ;  /* 0x0000000113137836 */ /* 0x000fc40000000000 */
[----:B0-----:R-:W-:Y:S01]  /*0780*/  IMAD.MOV.U32 R9, RZ, RZ, R23 ;  /* 0x000000ffff097224 */ /* 0x001fe200078e0017 */
[----:B--2---:R-:W-:-:S04]  /*0790*/  FSETP.GTU.AND P0, PT, R8, R11, PT ;  /* 0x0000000b0800720b */ /* 0x004fc80003f0c000 */
[----:B------:R-:W-:Y:S01]  /*07a0*/  FSEL R27, R8, R11, !P0 ;  /* 0x0000000b081b7208 */ /* 0x000fe20004000000 */
[----:B------:R-:W-:Y:S01]  /*07b0*/  IMAD.MOV.U32 R8, RZ, RZ, R20 ;  /* 0x000000ffff087224 */ /* 0x000fe200078e0014 */
[----:B------:R-:W-:-:S04]  /*07c0*/  IADD3 R20, P1, PT, R20, 0x4, RZ ;  /* 0x0000000414147810 */ /* 0x000fc80007f3e0ff */
[----:B------:R0:W-:Y:S01]  /*07d0*/  STG.E desc[UR16][R8.64], R27 ;  /* 0x0000001b08007986 */ /* 0x0001e2000c101910 */
[----:B------:R-:W-:Y:S02]  /*07e0*/  IMAD.X R23, RZ, RZ, R23, P1 ;  /* 0x000000ffff177224 */ /* 0x000fe400008e0617 */
[----:B------:R-:W-:Y:S01]  /*07f0*/  @!P0 IMAD.MOV R24, RZ, RZ, R18 ;  /* 0x000000ffff188224 */ /* 0x000fe200078e0212 */
[----:B------:R-:W-:-:S03]  /*0800*/  @P0 IADD3 R25, PT, PT, R21, RZ, RZ ;  /* 0x000000ff15190210 */ /* 0x000fc60007ffe0ff */
[----:B------:R-:W-:Y:S01]  /*0810*/  IMAD.MOV.U32 R18, RZ, RZ, R24 ;  /* 0x000000ffff127224 */ /* 0x000fe200078e0018 */
[----:B------:R-:W-:Y:S02]  /*0820*/  ISETP.GE.AND P0, PT, R24, R17, PT ;  /* 0x000000111800720c */ /* 0x000fe40003f06270 */
[----:B------:R-:W-:Y:S02]  /*0830*/  ISETP.LT.AND P2, PT, R25, R22, PT ;  /* 0x000000161900720c */ /* 0x000fe40003f41270 */
[----:B------:R-:W-:-:S11]  /*0840*/  MOV R21, R25 ;  /* 0x0000001900157202 */ /* 0x000fd60000000f00 */
[----:B0-----:R-:W-:Y:S05]  /*0850*/  @!P0 BRA P2, `(.L_x_6) ;  /* 0xfffffffc00a48947 */ /* 0x001fea000103ffff */
.L_x_5:
[----:B------:R-:W-:Y:S05]  /*0860*/  BSYNC.RECONVERGENT B2 ;  /* 0x0000000000027941 */ /* 0x000fea0003800200 */
.L_x_4:
[----:B------:R-:W-:Y:S01]  /*0870*/  ISETP.GE.AND P0, PT, R21, R22, PT ;  /* 0x000000161500720c */ /* 0x000fe20003f06270 */
[----:B------:R-:W-:Y:S01]  /*0880*/  BSSY.RECONVERGENT B2, `(.L_x_7) ;  /* 0x0000030000027945 */ /* 0x000fe20003800200 */
[----:B------:R-:W-:Y:S01]  /*0890*/  VIMNMX R20, PT, PT, R16, UR10, PT ;  /* 0x0000000a10147c48 */ /* 0x000fe2000bfe0100 */
[----:B------:R-:W-:-:S10]  /*08a0*/  IMAD.MOV.U32 R23, RZ, RZ, R19 ;  /* 0x000000ffff177224 */ /* 0x000fd400078e0013 */
[----:B------:R-:W-:Y:S05]  /*08b0*/  @P0 BRA `(.L_x_8) ;  /* 0x0000000000b00947 */ /* 0x000fea0003800000 */
[----:B------:R-:W-:Y:S01]  /*08c0*/  IADD3 R8, PT, PT, R20, -R21, RZ ;  /* 0x8000001514087210 */ /* 0x000fe20007ffe0ff */
[----:B------:R-:W-:Y:S01]  /*08d0*/  BSSY.RECONVERGENT B3, `(.L_x_9) ;  /* 0x0000018000037945 */ /* 0x000fe20003800200 */
[----:B------:R-:W-:Y:S02]  /*08e0*/  IMAD.MOV.U32 R23, RZ, RZ, R19 ;  /* 0x000000ffff177224 */ /* 0x000fe400078e0013 */
[----:B------:R-:W-:Y:S01]  /*08f0*/  LOP3.LUT P0, R22, R8, 0x3, RZ, 0xc0, !PT ;  /* 0x0000000308167812 */ /* 0x000fe2000780c0ff */
[----:B------:R-:W-:-:S12]  /*0900*/  IMAD.MOV.U32 R25, RZ, RZ, R21 ;  /* 0x000000ffff197224 */ /* 0x000fd800078e0015 */
[----:B------:R-:W-:Y:S05]  /*0910*/  @!P0 BRA `(.L_x_10) ;  /* 0x00000000004c8947 */ /* 0x000fea0003800000 */
[----:B------:R-:W-:-:S05]  /*0920*/  HFMA2 R8, -RZ, RZ, 0, 2.384185791015625e-07 ;  /* 0x00000004ff087431 */ /* 0x000fca00000001ff */
[----:B------:R-:W-:-:S05]  /*0930*/  IMAD.WIDE R8, R21, R8, UR6 ;  /* 0x0000000615087e25 */ /* 0x000fca000f8e0208 */
[----:B------:R-:W2:Y:S01]  /*0940*/  LDG.E R27, desc[UR16][R8.64] ;  /* 0x00000010081b7981 */ /* 0x000ea2000c1e1900 */
[----:B------:R-:W-:Y:S01]  /*0950*/  IMAD.WIDE.U32 R10, R19, 0x4, R6 ;  /* 0x00000004130a7825 */ /* 0x000fe200078e0006 */
[----:B------:R-:W-:-:S03]  /*0960*/  ISETP.NE.AND P0, PT, R22, 0x1, PT ;  /* 0x000000011600780c */ /* 0x000fc60003f05270 */
[----:B------:R-:W-:Y:S02]  /*0970*/  VIADD R25, R21, 0x1 ;  /* 0x0000000115197836 */ /* 0x000fe40000000000 */
[----:B------:R-:W-:Y:S01]  /*0980*/  VIADD R23, R19, 0x1 ;  /* 0x0000000113177836 */ /* 0x000fe20000000000 */
[----:B--2---:R0:W-:Y:S07]  /*0990*/  STG.E desc[UR16][R10.64], R27 ;  /* 0x0000001b0a007986 */ /* 0x0041ee000c101910 */
[----:B------:R-:W-:Y:S05]  /*09a0*/  @!P0 BRA `(.L_x_10) ;  /* 0x0000000000288947 */ /* 0x000fea0003800000 */
[----:B0-----:R-:W2:Y:S01]  /*09b0*/  LDG.E R27, desc[UR16][R8.64+0x4] ;  /* 0x00000410081b7981 */ /* 0x001ea2000c1e1900 */
[----:B------:R-:W-:Y:S01]  /*09c0*/  ISETP.NE.AND P0, PT, R22, 0x2, PT ;  /* 0x000000021600780c */ /* 0x000fe20003f05270 */
[----:B------:R-:W-:Y:S01]  /*09d0*/  VIADD R23, R19, 0x2 ;  /* 0x0000000213177836 */ /* 0x000fe20000000000 */
[----:B------:R-:W-:Y:S01]  /*09e0*/  IADD3 R25, PT, PT, R21, 0x2, RZ ;  /* 0x0000000215197810 */ /* 0x000fe20007ffe0ff */
[----:B--2---:R1:W-:Y:S10]  /*09f0*/  STG.E desc[UR16][R10.64+0x4], R27 ;  /* 0x0000041b0a007986 */ /* 0x0043f4000c101910 */
[----:B------:R-:W-:Y:S05]  /*0a00*/  @!P0 BRA `(.L_x_10) ;  /* 0x0000000000108947 */ /* 0x000fea0003800000 */
[----:B------:R-:W2:Y:S01]  /*0a10*/  LDG.E R9, desc[UR16][R8.64+0x8] ;  /* 0x0000081008097981 */ /* 0x000ea2000c1e1900 */
[----:B------:R-:W-:Y:S01]  /*0a20*/  VIADD R23, R19, 0x3 ;  /* 0x0000000313177836 */ /* 0x000fe20000000000 */
[----:B------:R-:W-:Y:S02]  /*0a30*/  IADD3 R25, PT, PT, R21, 0x3, RZ ;  /* 0x0000000315197810 */ /* 0x000fe40007ffe0ff */
[----:B--2---:R2:W-:Y:S05]  /*0a40*/  STG.E desc[UR16][R10.64+0x8], R9 ;  /* 0x000008090a007986 */ /* 0x0045ea000c101910 */
.L_x_10:
[----:B------:R-:W-:Y:S05]  /*0a50*/  BSYNC.RECONVERGENT B3 ;  /* 0x0000000000037941 */ /* 0x000fea0003800200 */
.L_x_9:
[----:B------:R-:W-:-:S05]  /*0a60*/  IMAD.IADD R8, R21, 0x1, -R20 ;  /* 0x0000000115087824 */ /* 0x000fca00078e0a14 */
[----:B------:R-:W-:-:S13]  /*0a70*/  ISETP.GT.U32.AND P0, PT, R8, -0x4, PT ;  /* 0xfffffffc0800780c */ /* 0x000fda0003f04070 */
[----:B------:R-:W-:Y:S05]  /*0a80*/  @P0 BRA `(.L_x_8) ;  /* 0x00000000003c0947 */ /* 0x000fea0003800000 */
.L_x_11:
[----:B------:R-:W-:-:S05]  /*0a90*/  MOV R8, 0x4 ;  /* 0x0000000400087802 */ /* 0x000fca0000000f00 */
[----:B--2---:R-:W-:-:S05]  /*0aa0*/  IMAD.WIDE R8, R25, R8, UR6 ;  /* 0x0000000619087e25 */ /* 0x004fca000f8e0208 */
[----:B---3--:R-:W2:Y:S01]  /*0ab0*/  LDG.E R19, desc[UR16][R8.64] ;  /* 0x0000001008137981 */ /* 0x008ea2000c1e1900 */
[----:B01----:R-:W-:-:S05]  /*0ac0*/  IMAD.WIDE.U32 R10, R23, 0x4, R6 ;  /* 0x00000004170a7825 */ /* 0x003fca00078e0006 */
[----:B--2---:R3:W-:Y:S04]  /*0ad0*/  STG.E desc[UR16][R10.64], R19 ;  /* 0x000000130a007986 */ /* 0x0047e8000c101910 */
[----:B------:R-:W2:Y:S04]  /*0ae0*/  LDG.E R21, desc[UR16][R8.64+0x4] ;  /* 0x0000041008157981 */ /* 0x000ea8000c1e1900 */
[----:B--2---:R3:W-:Y:S04]  /*0af0*/  STG.E desc[UR16][R10.64+0x4], R21 ;  /* 0x000004150a007986 */ /* 0x0047e8000c101910 */
[----:B------:R-:W2:Y:S04]  /*0b00*/  LDG.E R27, desc[UR16][R8.64+0x8] ;  /* 0x00000810081b7981 */ /* 0x000ea8000c1e1900 */
[----:B--2---:R3:W-:Y:S04]  /*0b10*/  STG.E desc[UR16][R10.64+0x8], R27 ;  /* 0x0000081b0a007986 */ /* 0x0047e8000c101910 */
[----:B------:R-:W2:Y:S01]  /*0b20*/  LDG.E R29, desc[UR16][R8.64+0xc] ;  /* 0x00000c10081d7981 */ /* 0x000ea2000c1e1900 */
[----:B------:R-:W-:Y:S01]  /*0b30*/  VIADD R25, R25, 0x4 ;  /* 0x0000000419197836 */ /* 0x000fe20000000000 */
[----:B------:R-:W-:-:S04]  /*0b40*/  IADD3 R23, PT, PT, R23, 0x4, RZ ;  /* 0x0000000417177810 */ /* 0x000fc80007ffe0ff */
[----:B------:R-:W-:Y:S01]  /*0b50*/  ISETP.NE.AND P0, PT, R25, R20, PT ;  /* 0x000000141900720c */ /* 0x000fe20003f05270 */
[----:B--2---:R3:W-:-:S12]  /*0b60*/  STG.E desc[UR16][R10.64+0xc], R29 ;  /* 0x00000c1d0a007986 */ /* 0x0047d8000c101910 */
[----:B------:R-:W-:Y:S05]  /*0b70*/  @P0 BRA `(.L_x_11) ;  /* 0xfffffffc00c40947 */ /* 0x000fea000383ffff */
.L_x_8:
[----:B------:R-:W-:Y:S05]  /*0b80*/  BSYNC.RECONVERGENT B2 ;  /* 0x0000000000027941 */ /* 0x000fea0003800200 */
.L_x_7:
[----:B------:R-:W-:-:S13]  /*0b90*/  ISETP.GE.AND P0, PT, R18, R17, PT ;  /* 0x000000111200720c */ /* 0x000fda0003f06270 */
[----:B------:R-:W-:Y:S05]  /*0ba0*/  @P0 BRA `(.L_x_3) ;  /* 0x0000000000b80947 */ /* 0x000fea0003800000 */
[----:B------:R-:W-:Y:S01]  /*0bb0*/  IMAD.U32 R17, RZ, RZ, UR11 ;  /* 0x0000000bff117e24 */ /* 0x000fe2000f8e00ff */
[----:B------:R-:W-:Y:S01]  /*0bc0*/  BSSY.RECONVERGENT B2, `(.L_x_12) ;  /* 0x000001a000027945 */ /* 0x000fe20003800200 */
[----:B---3--:R-:W-:Y:S01]  /*0bd0*/  IMAD.MOV.U32 R19, RZ, RZ, R23 ;  /* 0x000000ffff137224 */ /* 0x008fe200078e0017 */
[----:B------:R-:W-:Y:S02]  /*0be0*/  MOV R20, R18 ;  /* 0x0000001200147202 */ /* 0x000fe40000000f00 */
[----:B------:R-:W-:-:S04]  /*0bf0*/  VIADDMNMX R17, R16, R17, UR10, PT ;  /* 0x0000000a10117e46 */ /* 0x000fc8000b800111 */
[----:B------:R-:W-:-:S04]  /*0c00*/  IADD3 R8, PT, PT, R17, -R18, RZ ;  /* 0x8000001211087210 */ /* 0x000fc80007ffe0ff */
[----:B------:R-:W-:-:S13]  /*0c10*/  LOP3.LUT P0, R22, R8, 0x3, RZ, 0xc0, !PT ;  /* 0x0000000308167812 */ /* 0x000fda000780c0ff */
[----:B------:R-:W-:Y:S05]  /*0c20*/  @!P0 BRA `(.L_x_13) ;  /* 0x00000000004c8947 */ /* 0x000fea0003800000 */
[----:B--2---:R-:W-:-:S04]  /*0c30*/  IMAD.MOV.U32 R9, RZ, RZ, 0x4 ;  /* 0x00000004ff097424 */ /* 0x004fc800078e00ff */
[----:B------:R-:W-:-:S05]  /*0c40*/  IMAD.WIDE R8, R18, R9, UR6 ;  /* 0x0000000612087e25 */ /* 0x000fca000f8e0209 */
[----:B------:R-:W2:Y:S01]  /*0c50*/  LDG.E R21, desc[UR16][R8.64] ;  /* 0x0000001008157981 */ /* 0x000ea2000c1e1900 */
[C---:B01----:R-:W-:Y:S01]  /*0c60*/  IMAD.WIDE.U32 R10, R23.reuse, 0x4, R6 ;  /* 0x00000004170a7825 */ /* 0x043fe200078e0006 */
[----:B------:R-:W-:Y:S02]  /*0c70*/  ISETP.NE.AND P0, PT, R22, 0x1, PT ;  /* 0x000000011600780c */ /* 0x000fe40003f05270 */
[----:B------:R-:W-:Y:S01]  /*0c80*/  IADD3 R20, PT, PT, R18, 0x1, RZ ;  /* 0x0000000112147810 */ /* 0x000fe20007ffe0ff */
[----:B------:R-:W-:Y:S01]  /*0c90*/  VIADD R19, R23, 0x1 ;  /* 0x0000000117137836 */ /* 0x000fe20000000000 */
[----:B--2---:R3:W-:Y:S09]  /*0ca0*/  STG.E desc[UR16][R10.64], R21 ;  /* 0x000000150a007986 */ /* 0x0047f2000c101910 */
[----:B------:R-:W-:Y:S05]  /*0cb0*/  @!P0 BRA `(.L_x_13) ;  /* 0x0000000000288947 */ /* 0x000fea0003800000 */
[----:B---3--:R-:W2:Y:S01]  /*0cc0*/  LDG.E R21, desc[UR16][R8.64+0x4] ;  /* 0x0000041008157981 */ /* 0x008ea2000c1e1900 */
[----:B------:R-:W-:Y:S01]  /*0cd0*/  ISETP.NE.AND P0, PT, R22, 0x2, PT ;  /* 0x000000021600780c */ /* 0x000fe20003f05270 */
[----:B------:R-:W-:Y:S01]  /*0ce0*/  VIADD R19, R23, 0x2 ;  /* 0x0000000217137836 */ /* 0x000fe20000000000 */
[----:B------:R-:W-:Y:S01]  /*0cf0*/  IADD3 R20, PT, PT, R18, 0x2, RZ ;  /* 0x0000000212147810 */ /* 0x000fe20007ffe0ff */
[----:B--2---:R4:W-:Y:S10]  /*0d00*/  STG.E desc[UR16][R10.64+0x4], R21 ;  /* 0x000004150a007986 */ /* 0x0049f4000c101910 */
[----:B------:R-:W-:Y:S05]  /*0d10*/  @!P0 BRA `(.L_x_13) ;  /* 0x0000000000108947 */ /* 0x000fea0003800000 */
[----:B------:R-:W2:Y:S01]  /*0d20*/  LDG.E R9, desc[UR16][R8.64+0x8] ;  /* 0x0000081008097981 */ /* 0x000ea2000c1e1900 */
[----:B------:R-:W-:Y:S01]  /*0d30*/  IADD3 R19, PT, PT, R23, 0x3, RZ ;  /* 0x0000000317137810 */ /* 0x000fe20007ffe0ff */
[----:B------:R-:W-:Y:S02]  /*0d40*/  VIADD R20, R18, 0x3 ;  /* 0x0000000312147836 */ /* 0x000fe40000000000 */
[----:B--2---:R0:W-:Y:S05]  /*0d50*/  STG.E desc[UR16][R10.64+0x8], R9 ;  /* 0x000008090a007986 */ /* 0x0041ea000c101910 */
.L_x_13:
[----:B------:R-:W-:Y:S05]  /*0d60*/  BSYNC.RECONVERGENT B2 ;  /* 0x0000000000027941 */ /* 0x000fea0003800200 */
.L_x_12:
[----:B------:R-:W-:-:S04]  /*0d70*/  IADD3 R8, PT, PT, -R17, R18, RZ ;  /* 0x0000001211087210 */ /* 0x000fc80007ffe1ff */
[----:B------:R-:W-:-:S13]  /*0d80*/  ISETP.GT.U32.AND P0, PT, R8, -0x4, PT ;  /* 0xfffffffc0800780c */ /* 0x000fda0003f04070 */
[----:B------:R-:W-:Y:S05]  /*0d90*/  @P0 BRA `(.L_x_3) ;  /* 0x00000000003c0947 */ /* 0x000fea0003800000 */
.L_x_14:
[----:B0-2---:R-:W-:-:S04]  /*0da0*/  IMAD.MOV.U32 R9, RZ, RZ, 0x4 ;  /* 0x00000004ff097424 */ /* 0x005fc800078e00ff */
[----:B------:R-:W-:-:S05]  /*0db0*/  IMAD.WIDE R8, R20, R9, UR6 ;  /* 0x0000000614087e25 */ /* 0x000fca000f8e0209 */
[----:B---34-:R-:W2:Y:S01]  /*0dc0*/  LDG.E R21, desc[UR16][R8.64] ;  /* 0x0000001008157981 */ /* 0x018ea2000c1e1900 */
[----:B-1----:R-:W-:-:S05]  /*0dd0*/  IMAD.WIDE.U32 R10, R19, 0x4, R6 ;  /* 0x00000004130a7825 */ /* 0x002fca00078e0006 */
[----:B--2---:R0:W-:Y:S04]  /*0de0*/  STG.E desc[UR16][R10.64], R21 ;  /* 0x000000150a007986 */ /* 0x0041e8000c101910 */
[----:B------:R-:W2:Y:S04]  /*0df0*/  LDG.E R23, desc[UR16][R8.64+0x4] ;  /* 0x0000041008177981 */ /* 0x000ea8000c1e1900 */
[----:B--2---:R0:W-:Y:S04]  /*0e00*/  STG.E desc[UR16][R10.64+0x4], R23 ;  /* 0x000004170a007986 */ /* 0x0041e8000c101910 */
[----:B------:R-:W2:Y:S04]  /*0e10*/  LDG.E R25, desc[UR16][R8.64+0x8] ;  /* 0x0000081008197981 */ /* 0x000ea8000c1e1900 */
[----:B--2---:R0:W-:Y:S04]  /*0e20*/  STG.E desc[UR16][R10.64+0x8], R25 ;  /* 0x000008190a007986 */ /* 0x0041e8000c101910 */
[----:B------:R-:W2:Y:S01]  /*0e30*/  LDG.E R27, desc[UR16][R8.64+0xc] ;  /* 0x00000c10081b7981 */ /* 0x000ea2000c1e1900 */
[----:B------:R-:W-:Y:S01]  /*0e40*/  IADD3 R20, PT, PT, R20, 0x4, RZ ;  /* 0x0000000414147810 */ /* 0x000fe20007ffe0ff */
[----:B------:R-:W-:-:S03]  /*0e50*/  VIADD R19, R19, 0x4 ;  /* 0x0000000413137836 */ /* 0x000fc60000000000 */
[----:B------:R-:W-:Y:S01]  /*0e60*/  ISETP.NE.AND P0, PT, R20, R17, PT ;  /* 0x000000111400720c */ /* 0x000fe20003f05270 */
[----:B--2---:R0:W-:-:S12]  /*0e70*/  STG.E desc[UR16][R10.64+0xc], R27 ;  /* 0x00000c1b0a007986 */ /* 0x0041d8000c101910 */
[----:B------:R-:W-:Y:S05]  /*0e80*/  @P0 BRA `(.L_x_14) ;  /* 0xfffffffc00c40947 */ /* 0x000fea000383ffff */
.L_x_3:
[----:B------:R-:W-:Y:S05]  /*0e90*/  BSYNC.RECONVERGENT B0 ;  /* 0x0000000000007941 */ /* 0x000fea0003800200 */
.L_x_2:
[----:B------:R-:W-:Y:S01]  /*0ea0*/  IADD3 R15, PT, PT, R15, UR18, RZ ;  /* 0x000000120f0f7c10 */ /* 0x000fe2000fffe0ff */
[----:B------:R-:W-:-:S03]  /*0eb0*/  UIMAD UR8, UR18, UR11, URZ ;  /* 0x0000000b120872a4 */ /* 0x000fc6000f8e02ff */
[----:B------:R-:W-:-:S03]  /*0ec0*/  ISETP.GE.AND P0, PT, R15, R14, PT ;  /* 0x0000000e0f00720c */ /* 0x000fc60003f06270 */
[----:B0-2---:R-:W-:-:S05]  /*0ed0*/  IMAD.U32 R9, RZ, RZ, UR8 ;  /* 0x00000008ff097e24 */ /* 0x005fca000f8e00ff */
[----:B------:R-:W-:-:S05]  /*0ee0*/  LEA R16, R9, R16, 0x1 ;  /* 0x0000001009107211 */ /* 0x000fca00078e08ff */
[----:B------:R-:W-:Y:S05]  /*0ef0*/  @!P0 BRA `(.L_x_15) ;  /* 0xfffffff400948947 */ /* 0x000fea000383ffff */
.L_x_1:
[----:B------:R-:W-:Y:S05]  /*0f00*/  BSYNC.RECONVERGENT B1 ;  /* 0x0000000000017941 */ /* 0x000fea0003800200 */
.L_x_0:
[----:B------:R-:W-:Y:S01]  /*0f10*/  BAR.SYNC.DEFER_BLOCKING 0x0 ;  /* 0x0000000000007b1d */ /* 0x000fe20000010000 */
[----:B------:R-:W-:Y:S01]  /*0f20*/  USHF.R.U32.HI UR8, URZ, 0x1, UR10 ;  /* 0x00000001ff087899 */ /* 0x000fe2000801160a */
[----:B------:R-:W-:-:S03]  /*0f30*/  VIADD R8, R12, 0x1 ;  /* 0x000000010c087836 */ /* 0x000fc60000000000 */
[----:B------:R-:W-:Y:S02]  /*0f40*/  UISETP.GE.U32.AND UP0, UPT, UR11, UR8, UPT ;  /* 0x000000080b00728c */ /* 0x000fe4000bf06070 */
[----:B------:R-:W-:-:S07]  /*0f50*/  LOP3.LUT R8, R8, 0x3, RZ, 0xc0, !PT ;  /* 0x0000000308087812 */ /* 0x000fce00078ec0ff */
[----:B------:R-:W-:Y:S05]  /*0f60*/  BRA.U UP0, `(.L_x_16) ;  /* 0x0000000100e87547 */ /* 0x000fea000b800000 */
[----:B------:R-:W-:Y:S01]  /*0f70*/  ISETP.GE.U32.AND P0, PT, R13, UR10, PT ;  /* 0x0000000a0d007c0c */ /* 0x000fe2000bf06070 */
[----:B------:R-:W-:-:S12]  /*0f80*/  BSSY.RECONVERGENT B0, `(.L_x_17) ;  /* 0x0000037000007945 */ /* 0x000fd80003800200 */
[----:B------:R-:W-:Y:S05]  /*0f90*/  @P0 BRA `(.L_x_18) ;  /* 0x0000000000d40947 */ /* 0x000fea0003800000 */
[----:B------:R-:W-:Y:S01]  /*0fa0*/  ISETP.NE.AND P0, PT, R8, RZ, PT ;  /* 0x000000ff0800720c */ /* 0x000fe20003f05270 */
[----:B------:R-:W-:Y:S01]  /*0fb0*/  BSSY.RECONVERGENT B1, `(.L_x_19) ;  /* 0x0000017000017945 */ /* 0x000fe20003800200 */
[----:B------:R-:W-:-:S11]  /*0fc0*/  MOV R9, R13 ;  /* 0x0000000d00097202 */ /* 0x000fd60000000f00 */
[----:B------:R-:W-:Y:S05]  /*0fd0*/  @!P0 BRA `(.L_x_20) ;  /* 0x0000000000508947 */ /* 0x000fea0003800000 */
[----:B-1-34-:R-:W2:Y:S01]  /*0fe0*/  LDG.E R11, desc[UR16][R2.64] ;  /* 0x00000010020b7981 */ /* 0x01aea2000c1e1900 */
[----:B------:R-:W-:Y:S01]  /*0ff0*/  ISETP.NE.AND P0, PT, R8, 0x1, PT ;  /* 0x000000010800780c */ /* 0x000fe20003f05270 */
[----:B------:R-:W-:Y:S02]  /*1000*/  IMAD.MOV.U32 R9, RZ, RZ, R0 ;  /* 0x000000ffff097224 */ /* 0x000fe400078e0000 */
[----:B--2---:R0:W-:Y:S10]  /*1010*/  STG.E desc[UR16][R4.64], R11 ;  /* 0x0000000b04007986 */ /* 0x0041f4000c101910 */
[----:B------:R-:W-:Y:S05]  /*1020*/  @!P0 BRA `(.L_x_20) ;  /* 0x00000000003c8947 */ /* 0x000fea0003800000 */
[----:B------:R-:W-:-:S05]  /*1030*/  MOV R15, UR18 ;  /* 0x00000012000f7c02 */ /* 0x000fca0008000f00 */
[----:B------:R-:W-:-:S05]  /*1040*/  IMAD.WIDE R14, R15, 0x4, R2 ;  /* 0x000000040f0e7825 */ /* 0x000fca00078e0202 */
[----:B------:R-:W2:Y:S01]  /*1050*/  LDG.E R17, desc[UR16][R14.64] ;  /* 0x000000100e117981 */ /* 0x000ea2000c1e1900 */
[----:B0-----:R-:W-:Y:S01]  /*1060*/  IMAD.U32 R11, RZ, RZ, UR18 ;  /* 0x00000012ff0b7e24 */ /* 0x001fe2000f8e00ff */
[----:B------:R-:W-:Y:S02]  /*1070*/  ISETP.NE.AND P0, PT, R8, 0x2, PT ;  /* 0x000000020800780c */ /* 0x000fe40003f05270 */
[----:B------:R-:W-:Y:S01]  /*1080*/  IADD3 R9, PT, PT, R0, UR18, RZ ;  /* 0x0000001200097c10 */ /* 0x000fe2000fffe0ff */
[----:B------:R-:W-:-:S05]  /*1090*/  IMAD.WIDE R10, R11, 0x4, R4 ;  /* 0x000000040b0a7825 */ /* 0x000fca00078e0204 */
[----:B--2---:R2:W-:Y:S05]  /*10a0*/  STG.E desc[UR16][R10.64], R17 ;  /* 0x000000110a007986 */ /* 0x0045ea000c101910 */
[----:B------:R-:W-:Y:S05]  /*10b0*/  @!P0 BRA `(.L_x_20) ;  /* 0x0000000000188947 */ /* 0x000fea0003800000 */
[----:B--2---:R-:W-:-:S04]  /*10c0*/  IMAD.U32 R17, RZ, RZ, UR18 ;  /* 0x00000012ff117e24 */ /* 0x004fc8000f8e00ff */
[----:B------:R-:W-:-:S06]  /*10d0*/  IMAD.WIDE R14, R17, 0x4, R14 ;  /* 0x00000004110e7825 */ /* 0x000fcc00078e020e */
[----:B------:R-:W2:Y:S01]  /*10e0*/  LDG.E R15, desc[UR16][R14.64] ;  /* 0x000000100e0f7981 */ /* 0x000ea2000c1e1900 */
[----:B------:R-:W-:Y:S01]  /*10f0*/  IMAD.WIDE R10, R17, 0x4, R10 ;  /* 0x00000004110a7825 */ /* 0x000fe200078e020a */
[----:B------:R-:W-:-:S04]  /*1100*/  IADD3 R9, PT, PT, R9, UR18, RZ ;  /* 0x0000001209097c10 */ /* 0x000fc8000fffe0ff */
[----:B--2---:R0:W-:Y:S03]  /*1110*/  STG.E desc[UR16][R10.64], R15 ;  /* 0x0000000f0a007986 */ /* 0x0041e6000c101910 */
.L_x_20:
[----:B------:R-:W-:Y:S05]  /*1120*/  BSYNC.RECONVERGENT B1 ;  /* 0x0000000000017941 */ /* 0x000fea0003800200 */
.L_x_19:
[----:B------:R-:W-:-:S13]  /*1130*/  ISETP.GE.U32.AND P0, PT, R12, 0x3, PT ;  /* 0x000000030c00780c */ /* 0x000fda0003f06070 */
[----:B------:R-:W-:Y:S05]  /*1140*/  @!P0 BRA `(.L_x_18) ;  /* 0x0000000000688947 */ /* 0x000fea0003800000 */
.L_x_21:
[----:B01234-:R-:W-:-:S05]  /*1150*/  IMAD.WIDE.U32 R10, R9, 0x4, R6 ;  /* 0x00000004090a7825 */ /* 0x01ffca00078e0006 */
[----:B------:R-:W2:Y:S01]  /*1160*/  LDG.E R23, desc[UR16][R10.64] ;  /* 0x000000100a177981 */ /* 0x000ea2000c1e1900 */
[----:B------:R-:W-:Y:S01]  /*1170*/  IMAD.MOV.U32 R14, RZ, RZ, 0x4 ;  /* 0x00000004ff0e7424 */ /* 0x000fe200078e00ff */
[----:B------:R-:W-:-:S03]  /*1180*/  IADD3 R19, PT, PT, R9, UR18, RZ ;  /* 0x0000001209137c10 */ /* 0x000fc6000fffe0ff */
[----:B------:R-:W-:-:S04]  /*1190*/  IMAD.WIDE.U32 R14, R9, R14, UR6 ;  /* 0x00000006090e7e25 */ /* 0x000fc8000f8e000e */
[C---:B------:R-:W-:Y:S01]  /*11a0*/  IMAD.WIDE.U32 R16, R19.reuse, 0x4, R6 ;  /* 0x0000000413107825 */ /* 0x040fe200078e0006 */
[----:B--2---:R0:W-:Y:S04]  /*11b0*/  STG.E desc[UR16][R14.64], R23 ;  /* 0x000000170e007986 */ /* 0x0041e8000c101910 */
[----:B------:R-:W2:Y:S01]  /*11c0*/  LDG.E R9, desc[UR16][R16.64] ;  /* 0x0000001010097981 */ /* 0x000ea2000c1e1900 */
[----:B------:R-:W-:Y:S01]  /*11d0*/  IADD3 R25, PT, PT, R19, UR18, RZ ;  /* 0x0000001213197c10 */ /* 0x000fe2000fffe0ff */
[----:B------:R-:W-:-:S04]  /*11e0*/  IMAD.MOV.U32 R18, RZ, RZ, 0x4 ;  /* 0x00000004ff127424 */ /* 0x000fc800078e00ff */
[----:B------:R-:W-:-:S04]  /*11f0*/  IMAD.WIDE.U32 R18, R19, R18, UR6 ;  /* 0x0000000613127e25 */ /* 0x000fc8000f8e0012 */
[C---:B------:R-:W-:Y:S01]  /*1200*/  IMAD.WIDE.U32 R20, R25.reuse, 0x4, R6 ;  /* 0x0000000419147825 */ /* 0x040fe200078e0006 */
[----:B--2---:R1:W-:Y:S05]  /*1210*/  STG.E desc[UR16][R18.64], R9 ;  /* 0x0000000912007986 */ /* 0x0043ea000c101910 */
[----:B------:R-:W2:Y:S01]  /*1220*/  LDG.E R21, desc[UR16][R20.64] ;  /* 0x0000001014157981 */ /* 0x000ea2000c1e1900 */
[----:B------:R-:W-:Y:S01]  /*1230*/  IADD3 R27, PT, PT, R25, UR18, RZ ;  /* 0x00000012191b7c10 */ /* 0x000fe2000fffe0ff */
[----:B------:R-:W-:-:S04]  /*1240*/  IMAD.MOV.U32 R10, RZ, RZ, 0x4 ;  /* 0x00000004ff0a7424 */ /* 0x000fc800078e00ff */
[----:B------:R-:W-:-:S04]  /*1250*/  IMAD.WIDE.U32 R10, R25, R10, UR6 ;  /* 0x00000006190a7e25 */ /* 0x000fc8000f8e000a */
[C---:B0-----:R-:W-:Y:S01]  /*1260*/  IMAD.WIDE.U32 R14, R27.reuse, 0x4, R6 ;  /* 0x000000041b0e7825 */ /* 0x041fe200078e0006 */
[----:B--2---:R0:W-:Y:S05]  /*1270*/  STG.E desc[UR16][R10.64], R21 ;  /* 0x000000150a007986 */ /* 0x0041ea000c101910 */
[----:B------:R-:W2:Y:S01]  /*1280*/  LDG.E R15, desc[UR16][R14.64] ;  /* 0x000000100e0f7981 */ /* 0x000ea2000c1e1900 */
[----:B------:R-:W-:Y:S01]  /*1290*/  IMAD.MOV.U32 R16, RZ, RZ, 0x4 ;  /* 0x00000004ff107424 */ /* 0x000fe200078e00ff */
[----:B-1----:R-:W-:-:S03]  /*12a0*/  IADD3 R9, PT, PT, R27, UR18, RZ ;  /* 0x000000121b097c10 */ /* 0x002fc6000fffe0ff */
[----:B------:R-:W-:Y:S01]  /*12b0*/  IMAD.WIDE.U32 R16, R27, R16, UR6 ;  /* 0x000000061b107e25 */ /* 0x000fe2000f8e0010 */
[----:B------:R-:W-:-:S04]  /*12c0*/  ISETP.GE.AND P0, PT, R9, UR10, PT ;  /* 0x0000000a09007c0c */ /* 0x000fc8000bf06270 */
[----:B--2---:R0:W-:Y:S09]  /*12d0*/  STG.E desc[UR16][R16.64], R15 ;  /* 0x0000000f10007986 */ /* 0x0041f2000c101910 */
[----:B------:R-:W-:Y:S05]  /*12e0*/  @!P0 BRA `(.L_x_21) ;  /* 0xfffffffc00988947 */ /* 0x000fea000383ffff */
.L_x_18:
[----:B------:R-:W-:Y:S05]  /*12f0*/  BSYNC.RECONVERGENT B0 ;  /* 0x0000000000007941 */ /* 0x000fea0003800200 */
.L_x_17:
[----:B------:R-:W-:Y:S06]  /*1300*/  BAR.SYNC.DEFER_BLOCKING 0x0 ;  /* 0x0000000000007b1d */ /* 0x000fec0000010000 */
.L_x_16:
[----:B------:R-:W-:-:S04]  /*1310*/  USHF.L.U32 UR11, UR11, 0x1, URZ ;  /* 0x000000010b0b7899 */ /* 0x000fc800080006ff */
[----:B------:R-:W-:-:S09]  /*1320*/  UISETP.GE.AND UP0, UPT, UR11, UR10, UPT ;  /* 0x0000000a0b00728c */ /* 0x000fd2000bf06270 */
[----:B------:R-:W-:Y:S05]  /*1330*/  BRA.U !UP0, `(.L_x_22) ;  /* 0xfffffff108007547 */ /* 0x000fea000b83ffff */
[----:B------:R-:W-:-:S04]  /*1340*/  UIADD3 UR8, UPT, UPT, UR10, -0x1, URZ ;  /* 0xffffffff0a087890 */ /* 0x000fc8000fffe0ff */
[----:B------:R-:W-:-:S06]  /*1350*/  ULOP3.LUT UP0, URZ, UR10, UR8, URZ, 0xc0, !UPT ;  /* 0x000000080aff7292 */ /* 0x000fcc000f80c0ff */
[----:B------:R-:W-:-:S04]  /*1360*/  PLOP3.LUT P0, PT, PT, PT, UP0, 0x80, 0x8 ;  /* 0x000000000008781c */ /* 0x000fc80003f0f008 */
[----:B------:R-:W-:-:S13]  /*1370*/  ISETP.GE.U32.OR P0, PT, R13, UR10, !P0 ;  /* 0x0000000a0d007c0c */ /* 0x000fda000c706470 */
[----:B------:R-:W-:Y:S05]  /*1380*/  @P0 EXIT ;  /* 0x000000000000094d */ /* 0x000fea0003800000 */
[----:B------:R-:W-:Y:S01]  /*1390*/  ISETP.NE.AND P1, PT, R8, RZ, PT ;  /* 0x000000ff0800720c */ /* 0x000fe20003f25270 */
[----:B------:R-:W0:Y:S01]  /*13a0*/  LDCU.128 UR12, c[0x0][0x380] ;  /* 0x00007000ff0c77ac */ /* 0x000e220008000c00 */
[----:B------:R-:W-:Y:S01]  /*13b0*/  BSSY.RECONVERGENT B0, `(.L_x_23) ;  /* 0x0000012000007945 */ /* 0x000fe20003800200 */
[----:B------:R-:W-:-:S10]  /*13c0*/  ISETP.GE.U32.AND P0, PT, R12, 0x3, PT ;  /* 0x000000030c00780c */ /* 0x000fd40003f06070 */
[----:B------:R-:W-:Y:S05]  /*13d0*/  @!P1 BRA `(.L_x_24) ;  /* 0x00000000003c9947 */ /* 0x000fea0003800000 */
[----:B------:R-:W-:Y:S01]  /*13e0*/  IMAD.MOV.U32 R2, RZ, RZ, 0x4 ;  /* 0x00000004ff027424 */ /* 0x000fe200078e00ff */
[----:B------:R-:W-:-:S03]  /*13f0*/  IADD3 R0, PT, PT, -R8, RZ, RZ ;  /* 0x000000ff08007210 */ /* 0x000fc60007ffe1ff */
[----:B------:R-:W-:-:S04]  /*1400*/  IMAD.WIDE.U32 R2, R13, R2, UR4 ;  /* 0x000000040d027e25 */ /* 0x000fc8000f8e0002 */
[----:B------:R-:W-:-:S07]  /*1410*/  IMAD R13, R8, UR18, R13 ;  /* 0x00000012080d7c24 */ /* 0x000fce000f8e020d */
.L_x_25:
[----:B0-----:R-:W-:-:S04]  /*1420*/  IADD3 R4, P1, PT, R2, UR14, RZ ;  /* 0x0000000e02047c10 */ /* 0x001fc8000ff3e0ff */
[----:B------:R-:W-:-:S06]  /*1430*/  IADD3.X R5, PT, PT, R3, UR15, RZ, P1, !PT ;  /* 0x0000000f03057c10 */ /* 0x000fcc0008ffe4ff */
[----:B------:R-:W5:Y:S01]  /*1440*/  LDG.E R5, desc[UR16][R4.64] ;  /* 0x0000001004057981 */ /* 0x000f62000c1e1900 */
[----:B------:R-:W-:Y:S01]  /*1450*/  IADD3 R8, P1, PT, R2, UR12, RZ ;  /* 0x0000000c02087c10 */ /* 0x000fe2000ff3e0ff */
[----:B------:R-:W-:Y:S01]  /*1460*/  VIADD R0, R0, 0x1 ;  /* 0x0000000100007836 */ /* 0x000fe20000000000 */
[----:B-1234-:R-:W-:Y:S02]  /*1470*/  MOV R11, UR18 ;  /* 0x00000012000b7c02 */ /* 0x01efe40008000f00 */
[----:B------:R-:W-:Y:S02]  /*1480*/  IADD3.X R9, PT, PT, R3, UR13, RZ, P1, !PT ;  /* 0x0000000d03097c10 */ /* 0x000fe40008ffe4ff */
[----:B------:R-:W-:Y:S01]  /*1490*/  ISETP.NE.AND P1, PT, R0, RZ, PT ;  /* 0x000000ff0000720c */ /* 0x000fe20003f25270 */
[----:B------:R-:W-:Y:S02]  /*14a0*/  IMAD.WIDE.U32 R2, R11, 0x4, R2 ;  /* 0x000000040b027825 */ /* 0x000fe400078e0002 */
[----:B-----5:R0:W-:Y:S10]  /*14b0*/  STG.E desc[UR16][R8.64], R5 ;  /* 0x0000000508007986 */ /* 0x0201f4000c101910 */
[----:B------:R-:W-:Y:S05]  /*14c0*/  @P1 BRA `(.L_x_25) ;  /* 0xfffffffc00d41947 */ /* 0x000fea000383ffff */
.L_x_24:
[----:B0-----:R-:W-:Y:S05]  /*14d0*/  BSYNC.RECONVERGENT B0 ;  /* 0x0000000000007941 */ /* 0x001fea0003800200 */
.L_x_23:
[----:B------:R-:W-:Y:S05]  /*14e0*/  @!P0 EXIT ;  /* 0x000000000000894d */ /* 0x000fea0003800000 */
[----:B------:R-:W-:-:S12]  /*14f0*/  USHF.L.U32 UR4, UR18, 0x2, URZ ;  /* 0x0000000212047899 */ /* 0x000fd800080006ff */
.L_x_26:
[----:B0-----:R-:W-:-:S06]  /*1500*/  IMAD.WIDE.U32 R2, R13, 0x4, R6 ;  /* 0x000000040d027825 */ /* 0x001fcc00078e0006 */
[----:B------:R-:W5:Y:S01]  /*1510*/  LDG.E R3, desc[UR16][R2.64] ;  /* 0x0000001002037981 */ /* 0x000f62000c1e1900 */
[----:B-1234-:R-:W-:Y:S01]  /*1520*/  IADD3 R11, PT, PT, R13, UR18, RZ ;  /* 0x000000120d0b7c10 */ /* 0x01efe2000fffe0ff */
[----:B------:R-:W-:-:S04]  /*1530*/  IMAD.MOV.U32 R4, RZ, RZ, 0x4 ;  /* 0x00000004ff047424 */ /* 0x000fc800078e00ff */
[----:B------:R-:W-:-:S04]  /*1540*/  IMAD.WIDE R4, R13, R4, UR6 ;  /* 0x000000060d047e25 */ /* 0x000fc8000f8e0204 */
[C---:B------:R-:W-:Y:S01]  /*1550*/  IMAD.WIDE.U32 R8, R11.reuse, 0x4, R6 ;  /* 0x000000040b087825 */ /* 0x040fe200078e0006 */
[----:B-----5:R0:W-:Y:S05]  /*1560*/  STG.E desc[UR16][R4.64], R3 ;  /* 0x0000000304007986 */ /* 0x0201ea000c101910 */
[----:B------:R-:W2:Y:S01]  /*1570*/  LDG.E R9, desc[UR16][R8.64] ;  /* 0x0000001008097981 */ /* 0x000ea2000c1e1900 */
[----:B------:R-:W-:Y:S01]  /*1580*/  IADD3 R12, P0, PT, R4, UR4, RZ ;  /* 0x00000004040c7c10 */ /* 0x000fe2000ff1e0ff */
[----:B------:R-:W-:-:S03]  /*1590*/  VIADD R15, R11, UR18 ;  /* 0x000000120b0f7c36 */ /* 0x000fc60008000000 */
[----:B------:R-:W-:Y:S01]  /*15a0*/  IADD3.X R13, PT, PT, RZ, R5, RZ, P0, !PT ;  /* 0x00000005ff0d7210 */ /* 0x000fe200007fe4ff */
[----:B------:R-:W-:Y:S01]  /*15b0*/  IMAD.WIDE.U32 R10, R15, 0x4, R6 ;  /* 0x000000040f0a7825 */ /* 0x000fe200078e0006 */
[----:B------:R-:W-:-:S03]  /*15c0*/  IADD3 R14, P0, PT, R12, UR4, RZ ;  /* 0x000000040c0e7c10 */ /* 0x000fc6000ff1e0ff */
[----:B--2---:R1:W-:Y:S04]  /*15d0*/  STG.E desc[UR16][R12.64], R9 ;  /* 0x000000090c007986 */ /* 0x0043e8000c101910 */
[----:B------:R-:W2:Y:S01]  /*15e0*/  LDG.E R11, desc[UR16][R10.64] ;  /* 0x000000100a0b7981 */ /* 0x000ea2000c1e1900 */
[----:B------:R-:W-:Y:S01]  /*15f0*/  VIADD R17, R15, UR18 ;  /* 0x000000120f117c36 */ /* 0x000fe20008000000 */
[----:B------:R-:W-:-:S03]  /*1600*/  IADD3.X R15, PT, PT, RZ, R13, RZ, P0, !PT ;  /* 0x0000000dff0f7210 */ /* 0x000fc600007fe4ff */
[C---:B0-----:R-:W-:Y:S01]  /*1610*/  IMAD.WIDE.U32 R2, R17.reuse, 0x4, R6 ;  /* 0x0000000411027825 */ /* 0x041fe200078e0006 */
[----:B------:R-:W-:Y:S01]  /*1620*/  IADD3 R4, P0, PT, R14, UR4, RZ ;  /* 0x000000040e047c10 */ /* 0x000fe2000ff1e0ff */
[----:B--2---:R0:W-:Y:S04]  /*1630*/  STG.E desc[UR16][R14.64], R11 ;  /* 0x0000000b0e007986 */ /* 0x0041e8000c101910 */
[----:B------:R-:W2:Y:S01]  /*1640*/  LDG.E R3, desc[UR16][R2.64] ;  /* 0x0000001002037981 */ /* 0x000ea2000c1e1900 */
[----:B------:R-:W-:Y:S01]  /*1650*/  IMAD.X R5, RZ, RZ, R15, P0 ;  /* 0x000000ffff057224 */ /* 0x000fe200000e060f */
[----:B-1----:R-:W-:-:S04]  /*1660*/  IADD3 R13, PT, PT, R17, UR18, RZ ;  /* 0x00000012110d7c10 */ /* 0x002fc8000fffe0ff */
[----:B------:R-:W-:Y:S01]  /*1670*/  ISETP.GE.AND P0, PT, R13, UR10, PT ;  /* 0x0000000a0d007c0c */ /* 0x000fe2000bf06270 */
[----:B--2---:R0:W-:-:S12]  /*1680*/  STG.E desc[UR16][R4.64], R3 ;  /* 0x0000000304007986 */ /* 0x0041d8000c101910 */
[----:B------:R-:W-:Y:S05]  /*1690*/  @!P0 BRA `(.L_x_26) ;  /* 0xfffffffc00988947 */ /* 0x000fea000383ffff */
[----:B------:R-:W-:Y:S05]  /*16a0*/  EXIT ;  /* 0x000000000000794d */ /* 0x000fea0003800000 */
.L_x_27:
[----:B------:R-:W-:-:S00]  /*16b0*/  BRA `(.L_x_27) ;  /* 0xfffffffc00fc7947 */ /* 0x000fc0000383ffff */
[----:B------:R-:W-:-:S00]  /*16c0*/  NOP ;  /* 0x0000000000007918 */ /* 0x000fc00000000000 */
        /* <DEDUP_REMOVED lines=11> */
.L_x_55:


//--------------------- .text._Z16calculate_kernelPfPiS_S_S_i --------------------------
	.section	.text._Z16calculate_kernelPfPiS_S_S_i,"ax",@progbits
	.align	128
        .global         _Z16calculate_kernelPfPiS_S_S_i
        .type           _Z16calculate_kernelPfPiS_S_S_i,@function
        .size           _Z16calculate_kernelPfPiS_S_S_i,(.L_x_54 - _Z16calculate_kernelPfPiS_S_S_i)
        .other          _Z16calculate_kernelPfPiS_S_S_i,@"STO_CUDA_ENTRY STV_DEFAULT"
_Z16calculate_kernelPfPiS_S_S_i:
.text._Z16calculate_kernelPfPiS_S_S_i:
[----:B------:R-:W-:Y:S01]  /*0000*/  LDC R1, c[0x0][0x37c] ;  /* 0x0000df00ff017b82 */ /* 0x000fe20000000800 */
[----:B------:R-:W0:Y:S07]  /*0010*/  S2R R8, SR_CTAID.X ;  /* 0x0000000000087919 */ /* 0x000e2e0000002500 */
[----:B------:R-:W0:Y:S01]  /*0020*/  LDC.64 R2, c[0x0][0x388] ;  /* 0x0000e200ff027b82 */ /* 0x000e220000000a00 */
[----:B------:R-:W1:Y:S01]  /*0030*/  LDCU.64 UR8, c[0x0][0x358] ;  /* 0x00006b00ff0877ac */ /* 0x000e620008000a00 */
[----:B0-----:R-:W-:-:S06]  /*0040*/  IMAD.WIDE.U32 R2, R8, 0x4, R2 ;  /* 0x0000000408027825 */ /* 0x001fcc00078e0002 */
[----:B-1----:R-:W2:Y:S01]  /*0050*/  LDG.E R2, desc[UR8][R2.64] ;  /* 0x0000000802027981 */ /* 0x002ea2000c1e1900 */
[----:B------:R-:W0:Y:S01]  /*0060*/  S2R R18, SR_TID.X ;  /* 0x0000000000127919 */ /* 0x000e220000002100 */
[----:B--2---:R-:W-:-:S13]  /*0070*/  ISETP.GE.AND P0, PT, R2, 0x2, PT ;  /* 0x000000020200780c */ /* 0x004fda0003f06270 */
[----:B0-----:R-:W-:Y:S05]  /*0080*/  @!P0 BRA `(.L_x_28) ;  /* 0x0000000800008947 */ /* 0x001fea0003800000 */
[----:B------:R-:W-:Y:S01]  /*0090*/  VIADD R9, R2, 0xffffffff ;  /* 0xffffffff02097836 */ /* 0x000fe20000000000 */
[----:B------:R-:W0:Y:S01]  /*00a0*/  LDCU UR4, c[0x0][0x3a8] ;  /* 0x00007500ff0477ac */ /* 0x000e220008000800 */
[----:B------:R-:W-:Y:S01]  /*00b0*/  BSSY.RECONVERGENT B0, `(.L_x_29) ;  /* 0x0000024000007945 */ /* 0x000fe20003800200 */
[----:B------:R-:W-:Y:S02]  /*00c0*/  HFMA2 R14, -RZ, RZ, 0, 0 ;  /* 0x00000000ff0e7431 */ /* 0x000fe400000001ff */
[----:B------:R-:W-:Y:S01]  /*00d0*/  IMAD.MOV.U32 R16, RZ, RZ, RZ ;  /* 0x000000ffff107224 */ /* 0x000fe200078e00ff */
[----:B------:R-:W-:-:S13]  /*00e0*/  ISETP.GE.U32.AND P0, PT, R18, R9, PT ;  /* 0x000000091200720c */ /* 0x000fda0003f06070 */
[----:B0-----:R-:W-:Y:S05]  /*00f0*/  @P0 BRA `(.L_x_30) ;  /* 0x00000000007c0947 */ /* 0x001fea0003800000 */
[----:B------:R-:W0:Y:S01]  /*0100*/  LDC R15, c[0x0][0x360] ;  /* 0x0000d800ff0f7b82 */ /* 0x000e220000000800 */
[----:B------:R-:W-:Y:S01]  /*0110*/  IMAD.MOV.U32 R14, RZ, RZ, RZ ;  /* 0x000000ffff0e7224 */ /* 0x000fe200078e00ff */
[----:B------:R-:W-:Y:S01]  /*0120*/  MOV R16, RZ ;  /* 0x000000ff00107202 */ /* 0x000fe20000000f00 */
[----:B------:R-:W-:-:S05]  /*0130*/  IMAD.MOV.U32 R12, RZ, RZ, R18 ;  /* 0x000000ffff0c7224 */ /* 0x000fca00078e0012 */
[----:B------:R-:W1:Y:S08]  /*0140*/  LDC.64 R4, c[0x0][0x380] ;  /* 0x0000e000ff047b82 */ /* 0x000e700000000a00 */
[----:B------:R-:W2:Y:S02]  /*0150*/  LDC.64 R6, c[0x0][0x3a0] ;  /* 0x0000e800ff067b82 */ /* 0x000ea40000000a00 */
.L_x_33:
[----:B------:R-:W-:-:S04]  /*0160*/  IMAD R13, R8, UR4, R12 ;  /* 0x00000004080d7c24 */ /* 0x000fc8000f8e020c */
[----:B-1-3--:R-:W-:-:S05]  /*0170*/  IMAD.WIDE R2, R13, 0x4, R4 ;  /* 0x000000040d027825 */ /* 0x00afca00078e0204 */
[----:B------:R-:W3:Y:S04]  /*0180*/  LDG.E R19, desc[UR8][R2.64] ;  /* 0x0000000802137981 */ /* 0x000ee8000c1e1900 */
[----:B------:R-:W4:Y:S01]  /*0190*/  LDG.E R0, desc[UR8][R2.64+0x4] ;  /* 0x0000040802007981 */ /* 0x000f22000c1e1900 */
[----:B0-----:R-:W-:Y:S01]  /*01a0*/  IMAD.IADD R12, R15, 0x1, R12 ;  /* 0x000000010f0c7824 */ /* 0x001fe200078e020c */
[----:B------:R-:W-:Y:S04]  /*01b0*/  BSSY.RECONVERGENT B1, `(.L_x_31) ;  /* 0x000000e000017945 */ /* 0x000fe80003800200 */
[----:B------:R-:W-:Y:S01]  /*01c0*/  ISETP.GE.AND P2, PT, R12, R9, PT ;  /* 0x000000090c00720c */ /* 0x000fe20003f46270 */
[----:B---3--:R-:W0:Y:S01]  /*01d0*/  MUFU.RCP R10, R19 ;  /* 0x00000013000a7308 */ /* 0x008e220000001000 */
[----:B----4-:R-:W-:-:S07]  /*01e0*/  FADD R0, R0, -R19 ;  /* 0x8000001300007221 */ /* 0x010fce0000000000 */
[----:B------:R-:W1:Y:S01]  /*01f0*/  FCHK P0, R0, R19 ;  /* 0x0000001300007302 */ /* 0x000e620000000000 */
[----:B0-----:R-:W-:-:S04]  /*0200*/  FFMA R11, -R19, R10, 1 ;  /* 0x3f800000130b7423 */ /* 0x001fc8000000010a */
[----:B------:R-:W-:-:S04]  /*0210*/  FFMA R11, R10, R11, R10 ;  /* 0x0000000b0a0b7223 */ /* 0x000fc8000000000a */
[----:B------:R-:W-:-:S04]  /*0220*/  FFMA R10, R0, R11, RZ ;  /* 0x0000000b000a7223 */ /* 0x000fc800000000ff */
[----:B------:R-:W-:-:S04]  /*0230*/  FFMA R17, -R19, R10, R0 ;  /* 0x0000000a13117223 */ /* 0x000fc80000000100 */
[----:B------:R-:W-:Y:S01]  /*0240*/  FFMA R11, R11, R17, R10 ;  /* 0x000000110b0b7223 */ /* 0x000fe2000000000a */
[----:B-1----:R-:W-:Y:S06]  /*0250*/  @!P0 BRA `(.L_x_32) ;  /* 0x00000000000c8947 */ /* 0x002fec0003800000 */
[----:B------:R-:W-:Y:S01]  /*0260*/  IMAD.MOV.U32 R3, RZ, RZ, R19 ;  /* 0x000000ffff037224 */ /* 0x000fe200078e0013 */
[----:B------:R-:W-:-:S07]  /*0270*/  MOV R10, 0x290 ;  /* 0x00000290000a7802 */ /* 0x000fce0000000f00 */
[----:B--2---:R-:W-:Y:S05]  /*0280*/  CALL.REL.NOINC `($__internal_0_$__cuda_sm3x_div_rn_noftz_f32_slowpath) ;  /* 0x0000000400a47944 */ /* 0x004fea0003c00000 */
.L_x_32:
[----:B------:R-:W-:Y:S05]  /*0290*/  BSYNC.RECONVERGENT B1 ;  /* 0x0000000000017941 */ /* 0x000fea0003800200 */
.L_x_31:
[----:B--2---:R-:W-:-:S04]  /*02a0*/  IMAD.WIDE R2, R13, 0x4, R6 ;  /* 0x000000040d027825 */ /* 0x004fc800078e0206 */
[C---:B------:R-:W-:Y:S01]  /*02b0*/  FADD R16, R11.reuse, R16 ;  /* 0x000000100b107221 */ /* 0x040fe20000000000 */
[----:B------:R-:W-:Y:S01]  /*02c0*/  FFMA R14, R11, R11, R14 ;  /* 0x0000000b0b0e7223 */ /* 0x000fe2000000000e */
[----:B------:R3:W-:Y:S01]  /*02d0*/  STG.E desc[UR8][R2.64], R11 ;  /* 0x0000000b02007986 */ /* 0x0007e2000c101908 */
[----:B------:R-:W-:Y:S05]  /*02e0*/  @!P2 BRA `(.L_x_33) ;  /* 0xfffffffc009ca947 */ /* 0x000fea000383ffff */
.L_x_30:
[----:B------:R-:W-:Y:S05]  /*02f0*/  BSYNC.RECONVERGENT B0 ;  /* 0x0000000000007941 */ /* 0x000fea0003800200 */
.L_x_29:
[----:B------:R-:W0:Y:S01]  /*0300*/  S2UR UR6, SR_CgaCtaId ;  /* 0x00000000000679c3 */ /* 0x000e220000008800 */
[----:B------:R-:W-:Y:S02]  /*0310*/  UMOV UR4, 0x400 ;  /* 0x0000040000047882 */ /* 0x000fe40000000000 */
[----:B------:R-:W-:Y:S02]  /*0320*/  UIADD3 UR5, UPT, UPT, UR4, 0x400, URZ ;  /* 0x0000040004057890 */ /* 0x000fe4000fffe0ff */
[----:B0-----:R-:W-:Y:S02]  /*0330*/  ULEA UR4, UR6, UR4, 0x18 ;  /* 0x0000000406047291 */ /* 0x001fe4000f8ec0ff */
[----:B------:R-:W-:-:S04]  /*0340*/  ULEA UR5, UR6, UR5, 0x18 ;  /* 0x0000000506057291 */ /* 0x000fc8000f8ec0ff */
[C---:B---3--:R-:W-:Y:S02]  /*0350*/  LEA R3, R18.reuse, UR4, 0x2 ;  /* 0x0000000412037c11 */ /* 0x048fe4000f8e10ff */
[----:B------:R-:W-:-:S03]  /*0360*/  LEA R5, R18, UR5, 0x2 ;  /* 0x0000000512057c11 */ /* 0x000fc6000f8e10ff */
[----:B------:R-:W0:Y:S01]  /*0370*/  LDCU UR4, c[0x0][0x360] ;  /* 0x00006c00ff0477ac */ /* 0x000e220008000800 */
[----:B------:R1:W-:Y:S04]  /*0380*/  STS [R3], R16 ;  /* 0x0000001003007388 */ /* 0x0003e80000000800 */
[----:B------:R1:W-:Y:S01]  /*0390*/  STS [R5], R14 ;  /* 0x0000000e05007388 */ /* 0x0003e20000000800 */
[----:B0-----:R-:W-:Y:S01]  /*03a0*/  UISETP.GE.U32.AND UP0, UPT, UR4, 0x2, UPT ;  /* 0x000000020400788c */ /* 0x001fe2000bf06070 */
[----:B------:R-:W-:Y:S08]  /*03b0*/  BAR.SYNC.DEFER_BLOCKING 0x0 ;  /* 0x0000000000007b1d */ /* 0x000ff00000010000 */
[----:B-1----:R-:W-:Y:S05]  /*03c0*/  BRA.U !UP0, `(.L_x_34) ;  /* 0x0000000108507547 */ /* 0x002fea000b800000 */
[----:B------:R-:W-:-:S07]  /*03d0*/  MOV R0, UR4 ;  /* 0x0000000400007c02 */ /* 0x000fce0008000f00 */
.L_x_37:
[----:B------:R-:W-:Y:S01]  /*03e0*/  SHF.R.U32.HI R12, RZ, 0x1, R0 ;  /* 0x00000001ff0c7819 */ /* 0x000fe20000011600 */
[----:B------:R-:W-:Y:S03]  /*03f0*/  BSSY.RECONVERGENT B0, `(.L_x_35) ;  /* 0x000000d000007945 */ /* 0x000fe60003800200 */
[----:B------:R-:W-:-:S13]  /*0400*/  ISETP.GE.U32.AND P0, PT, R18, R12, PT ;  /* 0x0000000c1200720c */ /* 0x000fda0003f06070 */
[----:B0-----:R-:W-:Y:S05]  /*0410*/  @P0 BRA `(.L_x_36) ;  /* 0x0000000000280947 */ /* 0x001fea0003800000 */
[C---:B------:R-:W-:Y:S01]  /*0420*/  IMAD R2, R12.reuse, 0x4, R3 ;  /* 0x000000040c027824 */ /* 0x040fe200078e0203 */
[----:B------:R-:W-:Y:S01]  /*0430*/  LDS R7, [R3] ;  /* 0x0000000003077984 */ /* 0x000fe20000000800 */
[----:B------:R-:W-:-:S04]  /*0440*/  IMAD R6, R12, 0x4, R5 ;  /* 0x000000040c067824 */ /* 0x000fc800078e0205 */
[----:B------:R-:W0:Y:S02]  /*0450*/  LDS R2, [R2] ;  /* 0x0000000002027984 */ /* 0x000e240000000800 */
[----:B0-----:R-:W-:-:S05]  /*0460*/  FADD R4, R2, R7 ;  /* 0x0000000702047221 */ /* 0x001fca0000000000 */
[----:B------:R-:W-:Y:S04]  /*0470*/  STS [R3], R4 ;  /* 0x0000000403007388 */ /* 0x000fe80000000800 */
[----:B------:R-:W-:Y:S04]  /*0480*/  LDS R6, [R6] ;  /* 0x0000000006067984 */ /* 0x000fe80000000800 */
[----:B------:R-:W0:Y:S02]  /*0490*/  LDS R7, [R5] ;  /* 0x0000000005077984 */ /* 0x000e240000000800 */
[----:B0-----:R-:W-:-:S05]  /*04a0*/  FADD R10, R6, R7 ;  /* 0x00000007060a7221 */ /* 0x001fca0000000000 */
[----:B------:R0:W-:Y:S02]  /*04b0*/  STS [R5], R10 ;  /* 0x0000000a05007388 */ /* 0x0001e40000000800 */
.L_x_36:
[----:B------:R-:W-:Y:S05]  /*04c0*/  BSYNC.RECONVERGENT B0 ;  /* 0x0000000000007941 */ /* 0x000fea0003800200 */
.L_x_35:
[----:B------:R-:W-:Y:S01]  /*04d0*/  BAR.SYNC.DEFER_BLOCKING 0x0 ;  /* 0x0000000000007b1d */ /* 0x000fe20000010000 */
[----:B------:R-:W-:Y:S02]  /*04e0*/  ISETP.GT.U32.AND P0, PT, R0, 0x3, PT ;  /* 0x000000030000780c */ /* 0x000fe40003f04070 */
[----:B------:R-:W-:-:S11]  /*04f0*/  MOV R0, R12 ;  /* 0x0000000c00007202 */ /* 0x000fd60000000f00 */
[----:B------:R-:W-:Y:S05]  /*0500*/  @P0 BRA `(.L_x_37) ;  /* 0xfffffffc00b40947 */ /* 0x000fea000383ffff */
.L_x_34:
[----:B------:R-:W-:-:S13]  /*0510*/  ISETP.NE.AND P0, PT, R18, RZ, PT ;  /* 0x000000ff1200720c */ /* 0x000fda0003f05270 */
[----:B------:R-:W-:Y:S05]  /*0520*/  @P0 EXIT ;  /* 0x000000000000094d */ /* 0x000fea0003800000 */
[----:B------:R-:W1:Y:S01]  /*0530*/  S2UR UR5, SR_CgaCtaId ;  /* 0x00000000000579c3 */ /* 0x000e620000008800 */
[----:B------:R-:W-:Y:S01]  /*0540*/  UMOV UR4, 0x400 ;  /* 0x0000040000047882 */ /* 0x000fe20000000000 */
[----:B------:R-:W-:-:S04]  /*0550*/  I2FP.F32.S32 R9, R9 ;  /* 0x0000000900097245 */ /* 0x000fc80000201400 */
[----:B------:R-:W2:Y:S02]  /*0560*/  MUFU.RCP R2, R9 ;  /* 0x0000000900027308 */ /* 0x000ea40000001000 */
[----:B--2---:R-:W-:Y:S01]  /*0570*/  FFMA R3, -R9, R2, 1 ;  /* 0x3f80000009037423 */ /* 0x004fe20000000102 */
[----:B-1----:R-:W-:-:S03]  /*0580*/  ULEA UR4, UR5, UR4, 0x18 ;  /* 0x0000000405047291 */ /* 0x002fc6000f8ec0ff */
[----:B------:R-:W-:-:S06]  /*0590*/  FFMA R3, R2, R3, R2 ;  /* 0x0000000302037223 */ /* 0x000fcc0000000002 */
[----:B------:R-:W1:Y:S04]  /*05a0*/  LDS R0, [UR4] ;  /* 0x00000004ff007984 */ /* 0x000e680008000800 */
[----:B0-----:R-:W0:Y:S01]  /*05b0*/  LDS R5, [UR4+0x400] ;  /* 0x00040004ff057984 */ /* 0x001e220008000800 */
[----:B-1----:R-:W1:Y:S01]  /*05c0*/  FCHK P0, R0, R9 ;  /* 0x0000000900007302 */ /* 0x002e620000000000 */
[----:B------:R-:W-:-:S04]  /*05d0*/  FFMA R4, R0, R3, RZ ;  /* 0x0000000300047223 */ /* 0x000fc800000000ff */
[----:B------:R-:W-:-:S04]  /*05e0*/  FFMA R2, -R9, R4, R0 ;  /* 0x0000000409027223 */ /* 0x000fc80000000100 */
[----:B------:R-:W-:Y:S01]  /*05f0*/  FFMA R4, R3, R2, R4 ;  /* 0x0000000203047223 */ /* 0x000fe20000000004 */
[----:B01----:R-:W-:Y:S06]  /*0600*/  @!P0 BRA `(.L_x_38) ;  /* 0x0000000000108947 */ /* 0x003fec0003800000 */
[----:B------:R-:W-:Y:S01]  /*0610*/  IMAD.MOV.U32 R3, RZ, RZ, R9 ;  /* 0x000000ffff037224 */ /* 0x000fe200078e0009 */
[----:B------:R-:W-:-:S07]  /*0620*/  MOV R10, 0x640 ;  /* 0x00000640000a7802 */ /* 0x000fce0000000f00 */
[----:B------:R-:W-:Y:S05]  /*0630*/  CALL.REL.NOINC `($__internal_0_$__cuda_sm3x_div_rn_noftz_f32_slowpath) ;  /* 0x0000000000b87944 */ /* 0x000fea0003c00000 */
[----:B------:R-:W-:-:S07]  /*0640*/  IMAD.MOV.U32 R4, RZ, RZ, R11 ;  /* 0x000000ffff047224 */ /* 0x000fce00078e000b */
.L_x_38:
[----:B------:R-:W0:Y:S01]  /*0650*/  MUFU.RCP R6, R9 ;  /* 0x0000000900067308 */ /* 0x000e220000001000 */
[----:B------:R-:W-:-:S07]  /*0660*/  FMUL R2, R0, R0 ;  /* 0x0000000000027220 */ /* 0x000fce0000400000 */
[----:B------:R-:W1:Y:S01]  /*0670*/  FCHK P0, R2, R9 ;  /* 0x0000000902007302 */ /* 0x000e620000000000 */
[----:B0-----:R-:W-:-:S04]  /*0680*/  FFMA R3, -R9, R6, 1 ;  /* 0x3f80000009037423 */ /* 0x001fc80000000106 */
[----:B------:R-:W-:-:S04]  /*0690*/  FFMA R0, R6, R3, R6 ;  /* 0x0000000306007223 */ /* 0x000fc80000000006 */
[----:B------:R-:W-:-:S04]  /*06a0*/  FFMA R3, R0, R2, RZ ;  /* 0x0000000200037223 */ /* 0x000fc800000000ff */
[----:B------:R-:W-:-:S04]  /*06b0*/  FFMA R6, -R9, R3, R2 ;  /* 0x0000000309067223 */ /* 0x000fc80000000102 */
[----:B------:R-:W-:Y:S01]  /*06c0*/  FFMA R0, R0, R6, R3 ;  /* 0x0000000600007223 */ /* 0x000fe20000000003 */
[----:B-1----:R-:W-:Y:S06]  /*06d0*/  @!P0 BRA `(.L_x_39) ;  /* 0x0000000000148947 */ /* 0x002fec0003800000 */
[----:B------:R-:W-:Y:S01]  /*06e0*/  MOV R0, R2 ;  /* 0x0000000200007202 */ /* 0x000fe20000000f00 */
[----:B------:R-:W-:Y:S01]  /*06f0*/  IMAD.MOV.U32 R3, RZ, RZ, R9 ;  /* 0x000000ffff037224 */ /* 0x000fe200078e0009 */
[----:B------:R-:W-:-:S07]  /*0700*/  MOV R10, 0x720 ;  /* 0x00000720000a7802 */ /* 0x000fce0000000f00 */
[----:B------:R-:W-:Y:S05]  /*0710*/  CALL.REL.NOINC `($__internal_0_$__cuda_sm3x_div_rn_noftz_f32_slowpath) ;  /* 0x0000000000807944 */ /* 0x000fea0003c00000 */
[----:B------:R-:W-:-:S07]  /*0720*/  IMAD.MOV.U32 R0, RZ, RZ, R11 ;  /* 0x000000ffff007224 */ /* 0x000fce00078e000b */
.L_x_39:
[----:B------:R-:W-:Y:S01]  /*0730*/  FADD R3, R9, -1 ;  /* 0xbf80000009037421 */ /* 0x000fe20000000000 */
[----:B------:R-:W-:Y:S01]  /*0740*/  FADD R0, R5, -R0 ;  /* 0x8000000005007221 */ /* 0x000fe20000000000 */
[----:B------:R-:W-:Y:S02]  /*0750*/  BSSY.RECONVERGENT B0, `(.L_x_40) ;  /* 0x000000c000007945 */ /* 0x000fe40003800200 */
[----:B------:R-:W0:Y:S08]  /*0760*/  MUFU.RCP R2, R3 ;  /* 0x0000000300027308 */ /* 0x000e300000001000 */
[----:B------:R-:W1:Y:S01]  /*0770*/  FCHK P0, R0, R3 ;  /* 0x0000000300007302 */ /* 0x000e620000000000 */
[----:B0-----:R-:W-:-:S04]  /*0780*/  FFMA R7, -R3, R2, 1 ;  /* 0x3f80000003077423 */ /* 0x001fc80000000102 */
[----:B------:R-:W-:-:S04]  /*0790*/  FFMA R7, R2, R7, R2 ;  /* 0x0000000702077223 */ /* 0x000fc80000000002 */
[----:B------:R-:W-:-:S04]  /*07a0*/  FFMA R2, R0, R7, RZ ;  /* 0x0000000700027223 */ /* 0x000fc800000000ff */
[----:B------:R-:W-:-:S04]  /*07b0*/  FFMA R5, -R3, R2, R0 ;  /* 0x0000000203057223 */ /* 0x000fc80000000100 */
[----:B------:R-:W-:Y:S01]  /*07c0*/  FFMA R5, R7, R5, R2 ;  /* 0x0000000507057223 */ /* 0x000fe20000000002 */
[----:B-1----:R-:W-:Y:S06]  /*07d0*/  @!P0 BRA `(.L_x_41) ;  /* 0x00000000000c8947 */ /* 0x002fec0003800000 */
[----:B------:R-:W-:-:S07]  /*07e0*/  MOV R10, 0x800 ;  /* 0x00000800000a7802 */ /* 0x000fce0000000f00 */
[----:B------:R-:W-:Y:S05]  /*07f0*/  CALL.REL.NOINC `($__internal_0_$__cuda_sm3x_div_rn_noftz_f32_slowpath) ;  /* 0x0000000000487944 */ /* 0x000fea0003c00000 */
[----:B------:R-:W-:-:S07]  /*0800*/  MOV R5, R11 ;  /* 0x0000000b00057202 */ /* 0x000fce0000000f00 */
.L_x_41:
[----:B------:R-:W-:Y:S05]  /*0810*/  BSYNC.RECONVERGENT B0 ;  /* 0x0000000000007941 */ /* 0x000fea0003800200 */
.L_x_40:
[----:B------:R-:W0:Y:S08]  /*0820*/  LDC.64 R2, c[0x0][0x390] ;  /* 0x0000e400ff027b82 */ /* 0x000e300000000a00 */
[----:B------:R-:W1:Y:S01]  /*0830*/  LDC.64 R6, c[0x0][0x398] ;  /* 0x0000e600ff067b82 */ /* 0x000e620000000a00 */
[----:B0-----:R-:W-:-:S05]  /*0840*/  IMAD.WIDE.U32 R2, R8, 0x4, R2 ;  /* 0x0000000408027825 */ /* 0x001fca00078e0002 */
[----:B------:R-:W-:Y:S01]  /*0850*/  STG.E desc[UR8][R2.64], R4 ;  /* 0x0000000402007986 */ /* 0x000fe2000c101908 */
[----:B-1----:R-:W-:-:S05]  /*0860*/  IMAD.WIDE.U32 R8, R8, 0x4, R6 ;  /* 0x0000000408087825 */ /* 0x002fca00078e0006 */
[----:B------:R-:W-:Y:S01]  /*0870*/  STG.E desc[UR8][R8.64], R5 ;  /* 0x0000000508007986 */ /* 0x000fe2000c101908 */
[----:B------:R-:W-:Y:S05]  /*0880*/  EXIT ;  /* 0x000000000000794d */ /* 0x000fea0003800000 */
.L_x_28:
[----:B------:R-:W-:-:S13]  /*0890*/  ISETP.NE.AND P0, PT, R18, RZ, PT ;  /* 0x000000ff1200720c */ /* 0x000fda0003f05270 */
[----:B------:R-:W-:Y:S05]  /*08a0*/  @P0 EXIT ;  /* 0x000000000000094d */ /* 0x000fea0003800000 */
[----:B------:R-:W0:Y:S08]  /*08b0*/  LDC.64 R2, c[0x0][0x390] ;  /* 0x0000e400ff027b82 */ /* 0x000e300000000a00 */
[----:B------:R-:W1:Y:S01]  /*08c0*/  LDC.64 R4, c[0x0][0x398] ;  /* 0x0000e600ff047b82 */ /* 0x000e620000000a00 */
[----:B0-----:R-:W-:-:S05]  /*08d0*/  IMAD.WIDE.U32 R2, R8, 0x4, R2 ;  /* 0x0000000408027825 */ /* 0x001fca00078e0002 */
[----:B------:R-:W-:Y:S01]  /*08e0*/  STG.E desc[UR8][R2.64], RZ ;  /* 0x000000ff02007986 */ /* 0x000fe2000c101908 */
[----:B-1----:R-:W-:-:S05]  /*08f0*/  IMAD.WIDE.U32 R4, R8, 0x4, R4 ;  /* 0x0000000408047825 */ /* 0x002fca00078e0004 */
[----:B------:R-:W-:Y:S01]  /*0900*/  STG.E desc[UR8][R4.64], RZ ;  /* 0x000000ff04007986 */ /* 0x000fe2000c101908 */
[----:B------:R-:W-:Y:S05]  /*0910*/  EXIT ;  /* 0x000000000000794d */ /* 0x000fea0003800000 */
        .weak           $__internal_0_$__cuda_sm3x_div_rn_noftz_f32_slowpath
        .type           $__internal_0_$__cuda_sm3x_div_rn_noftz_f32_slowpath,@function
        .size           $__internal_0_$__cuda_sm3x_div_rn_noftz_f32_slowpath,(.L_x_54 - $__internal_0_$__cuda_sm3x_div_rn_noftz_f32_slowpath)
$__internal_0_$__cuda_sm3x_div_rn_noftz_f32_slowpath:
[----:B------:R-:W-:Y:S01]  /*0920*/  SHF.R.U32.HI R11, RZ, 0x17, R3 ;  /* 0x00000017ff0b7819 */ /* 0x000fe20000011603 */
[----:B------:R-:W-:Y:S01]  /*0930*/  BSSY.RECONVERGENT B2, `(.L_x_42) ;  /* 0x0000063000027945 */ /* 0x000fe20003800200 */
[----:B------:R-:W-:Y:S02]  /*0940*/  SHF.R.U32.HI R20, RZ, 0x17, R0 ;  /* 0x00000017ff147819 */ /* 0x000fe40000011600 */
[----:B------:R-:W-:Y:S02]  /*0950*/  LOP3.LUT R11, R11, 0xff, RZ, 0xc0, !PT ;  /* 0x000000ff0b0b7812 */ /* 0x000fe400078ec0ff */
[----:B------:R-:W-:Y:S02]  /*0960*/  LOP3.LUT R20, R20, 0xff, RZ, 0xc0, !PT ;  /* 0x000000ff14147812 */ /* 0x000fe400078ec0ff */
[----:B------:R-:W-:Y:S01]  /*0970*/  MOV R19, R0 ;  /* 0x0000000000137202 */ /* 0x000fe20000000f00 */
[----:B------:R-:W-:Y:S02]  /*0980*/  VIADD R21, R11, 0xffffffff ;  /* 0xffffffff0b157836 */ /* 0x000fe40000000000 */
[----:B------:R-:W-:-:S03]  /*0990*/  VIADD R2, R20, 0xffffffff ;  /* 0xffffffff14027836 */ /* 0x000fc60000000000 */
[----:B------:R-:W-:-:S04]  /*09a0*/  ISETP.GT.U32.AND P0, PT, R21, 0xfd, PT ;  /* 0x000000fd1500780c */ /* 0x000fc80003f04070 */
[----:B------:R-:W-:-:S13]  /*09b0*/  ISETP.GT.U32.OR P0, PT, R2, 0xfd, P0 ;  /* 0x000000fd0200780c */ /* 0x000fda0000704470 */
[----:B------:R-:W-:Y:S01]  /*09c0*/  @!P0 IMAD.MOV.U32 R17, RZ, RZ, RZ ;  /* 0x000000ffff118224 */ /* 0x000fe200078e00ff */
[----:B------:R-:W-:Y:S06]  /*09d0*/  @!P0 BRA `(.L_x_43) ;  /* 0x00000000005c8947 */ /* 0x000fec0003800000 */
[----:B------:R-:W-:Y:S02]  /*09e0*/  FSETP.GTU.FTZ.AND P0, PT, |R0|, +INF , PT ;  /* 0x7f8000000000780b */ /* 0x000fe40003f1c200 */
[----:B------:R-:W-:-:S04]  /*09f0*/  FSETP.GTU.FTZ.AND P1, PT, |R3|, +INF , PT ;  /* 0x7f8000000300780b */ /* 0x000fc80003f3c200 */
[----:B------:R-:W-:-:S13]  /*0a00*/  PLOP3.LUT P0, PT, P0, P1, PT, 0xf8, 0x8f ;  /* 0x00000000008f781c */ /* 0x000fda0000703f70 */
[----:B------:R-:W-:Y:S05]  /*0a10*/  @P0 BRA `(.L_x_44) ;  /* 0x00000004004c0947 */ /* 0x000fea0003800000 */
[----:B------:R-:W-:-:S13]  /*0a20*/  LOP3.LUT P0, RZ, R3, 0x7fffffff, R19, 0xc8, !PT ;  /* 0x7fffffff03ff7812 */ /* 0x000fda000780c813 */
[----:B------:R-:W-:Y:S05]  /*0a30*/  @!P0 BRA `(.L_x_45) ;  /* 0x00000004003c8947 */ /* 0x000fea0003800000 */
[C---:B------:R-:W-:Y:S02]  /*0a40*/  FSETP.NEU.FTZ.AND P3, PT, |R0|.reuse, +INF , PT ;  /* 0x7f8000000000780b */ /* 0x040fe40003f7d200 */
[----:B------:R-:W-:Y:S02]  /*0a50*/  FSETP.NEU.FTZ.AND P1, PT, |R3|, +INF , PT ;  /* 0x7f8000000300780b */ /* 0x000fe40003f3d200 */
[----:B------:R-:W-:-:S11]  /*0a60*/  FSETP.NEU.FTZ.AND P0, PT, |R0|, +INF , PT ;  /* 0x7f8000000000780b */ /* 0x000fd60003f1d200 */
[----:B------:R-:W-:Y:S05]  /*0a70*/  @!P1 BRA !P3, `(.L_x_45) ;  /* 0x00000004002c9947 */ /* 0x000fea0005800000 */
[----:B------:R-:W-:-:S04]  /*0a80*/  LOP3.LUT P3, RZ, R19, 0x7fffffff, RZ, 0xc0, !PT ;  /* 0x7fffffff13ff7812 */ /* 0x000fc8000786c0ff */
[----:B------:R-:W-:-:S13]  /*0a90*/  PLOP3.LUT P1, PT, P1, P3, PT, 0x2f, 0xf2 ;  /* 0x0000000000f2781c */ /* 0x000fda0000f26577 */
[----:B------:R-:W-:Y:S05]  /*0aa0*/  @P1 BRA `(.L_x_46) ;  /* 0x0000000400181947 */ /* 0x000fea0003800000 */
[----:B------:R-:W-:-:S04]  /*0ab0*/  LOP3.LUT P1, RZ, R3, 0x7fffffff, RZ, 0xc0, !PT ;  /* 0x7fffffff03ff7812 */ /* 0x000fc8000782c0ff */
[----:B------:R-:W-:-:S13]  /*0ac0*/  PLOP3.LUT P0, PT, P0, P1, PT, 0x2f, 0xf2 ;  /* 0x0000000000f2781c */ /* 0x000fda0000702577 */
[----:B------:R-:W-:Y:S05]  /*0ad0*/  @P0 BRA `(.L_x_47) ;  /* 0x0000000400000947 */ /* 0x000fea0003800000 */
[----:B------:R-:W-:Y:S02]  /*0ae0*/  ISETP.GE.AND P0, PT, R2, RZ, PT ;  /* 0x000000ff0200720c */ /* 0x000fe40003f06270 */
[----:B------:R-:W-:-:S11]  /*0af0*/  ISETP.GE.AND P1, PT, R21, RZ, PT ;  /* 0x000000ff1500720c */ /* 0x000fd60003f26270 */
[----:B------:R-:W-:Y:S01]  /*0b00*/  @P0 IMAD.MOV.U32 R17, RZ, RZ, RZ ;  /* 0x000000ffff110224 */ /* 0x000fe200078e00ff */
[----:B------:R-:W-:Y:S01]  /*0b10*/  @!P0 MOV R17, 0xffffffc0 ;  /* 0xffffffc000118802 */ /* 0x000fe20000000f00 */
[----:B------:R-:W-:Y:S01]  /*0b20*/  @!P0 FFMA R19, R0, 1.84467440737095516160e+19, RZ ;  /* 0x5f80000000138823 */ /* 0x000fe200000000ff */
[----:B------:R-:W-:-:S03]  /*0b30*/  @!P1 FFMA R3, R3, 1.84467440737095516160e+19, RZ ;  /* 0x5f80000003039823 */ /* 0x000fc600000000ff */
[----:B------:R-:W-:-:S07]  /*0b40*/  @!P1 VIADD R17, R17, 0x40 ;  /* 0x0000004011119836 */ /* 0x000fce0000000000 */
.L_x_43:
[----:B------:R-:W-:Y:S01]  /*0b50*/  LEA R2, R11, 0xc0800000, 0x17 ;  /* 0xc08000000b027811 */ /* 0x000fe200078eb8ff */
[----:B------:R-:W-:Y:S01]  /*0b60*/  BSSY.RECONVERGENT B3, `(.L_x_48) ;  /* 0x0000036000037945 */ /* 0x000fe20003800200 */
[----:B------:R-:W-:-:S03]  /*0b70*/  IADD3 R20, PT, PT, R20, -0x7f, RZ ;  /* 0xffffff8114147810 */ /* 0x000fc60007ffe0ff */
[----:B------:R-:W-:Y:S02]  /*0b80*/  IMAD.IADD R21, R3, 0x1, -R2 ;  /* 0x0000000103157824 */ /* 0x000fe400078e0a02 */
[C---:B------:R-:W-:Y:S01]  /*0b90*/  IMAD R2, R20.reuse, -0x800000, R19 ;  /* 0xff80000014027824 */ /* 0x040fe200078e0213 */
[----:B------:R-:W-:Y:S01]  /*0ba0*/  IADD3 R20, PT, PT, R20, 0x7f, -R11 ;  /* 0x0000007f14147810 */ /* 0x000fe20007ffe80b */
[----:B------:R-:W0:Y:S01]  /*0bb0*/  MUFU.RCP R22, R21 ;  /* 0x0000001500167308 */ /* 0x000e220000001000 */
[----:B------:R-:W-:-:S03]  /*0bc0*/  FADD.FTZ R3, -R21, -RZ ;  /* 0x800000ff15037221 */ /* 0x000fc60000010100 */
[----:B------:R-:W-:Y:S02]  /*0bd0*/  IMAD.IADD R20, R20, 0x1, R17 ;  /* 0x0000000114147824 */ /* 0x000fe400078e0211 */
[----:B0-----:R-:W-:-:S04]  /*0be0*/  FFMA R23, R22, R3, 1 ;  /* 0x3f80000016177423 */ /* 0x001fc80000000003 */
[----:B------:R-:W-:-:S04]  /*0bf0*/  FFMA R19, R22, R23, R22 ;  /* 0x0000001716137223 */ /* 0x000fc80000000016 */
[----:B------:R-:W-:-:S04]  /*0c00*/  FFMA R22, R2, R19, RZ ;  /* 0x0000001302167223 */ /* 0x000fc800000000ff */
[----:B------:R-:W-:-:S04]  /*0c10*/  FFMA R23, R3, R22, R2 ;  /* 0x0000001603177223 */ /* 0x000fc80000000002 */
[----:B------:R-:W-:-:S04]  /*0c20*/  FFMA R22, R19, R23, R22 ;  /* 0x0000001713167223 */ /* 0x000fc80000000016 */
[----:B------:R-:W-:-:S04]  /*0c30*/  FFMA R3, R3, R22, R2 ;  /* 0x0000001603037223 */ /* 0x000fc80000000002 */
[----:B------:R-:W-:-:S05]  /*0c40*/  FFMA R2, R19, R3, R22 ;  /* 0x0000000313027223 */ /* 0x000fca0000000016 */
[----:B------:R-:W-:-:S04]  /*0c50*/  SHF.R.U32.HI R11, RZ, 0x17, R2 ;  /* 0x00000017ff0b7819 */ /* 0x000fc80000011602 */
[----:B------:R-:W-:-:S04]  /*0c60*/  LOP3.LUT R11, R11, 0xff, RZ, 0xc0, !PT ;  /* 0x000000ff0b0b7812 */ /* 0x000fc800078ec0ff */
[----:B------:R-:W-:-:S05]  /*0c70*/  IADD3 R11, PT, PT, R11, R20, RZ ;  /* 0x000000140b0b7210 */ /* 0x000fca0007ffe0ff */
[----:B------:R-:W-:-:S05]  /*0c80*/  VIADD R17, R11, 0xffffffff ;  /* 0xffffffff0b117836 */ /* 0x000fca0000000000 */
[----:B------:R-:W-:-:S13]  /*0c90*/  ISETP.GE.U32.AND P0, PT, R17, 0xfe, PT ;  /* 0x000000fe1100780c */ /* 0x000fda0003f06070 */
[----:B------:R-:W-:Y:S05]  /*0ca0*/  @!P0 BRA `(.L_x_49) ;  /* 0x0000000000808947 */ /* 0x000fea0003800000 */
[----:B------:R-:W-:-:S13]  /*0cb0*/  ISETP.GT.AND P0, PT, R11, 0xfe, PT ;  /* 0x000000fe0b00780c */ /* 0x000fda0003f04270 */
[----:B------:R-:W-:Y:S05]  /*0cc0*/  @P0 BRA `(.L_x_50) ;  /* 0x00000000006c0947 */ /* 0x000fea0003800000 */
[----:B------:R-:W-:-:S13]  /*0cd0*/  ISETP.GE.AND P0, PT, R11, 0x1, PT ;  /* 0x000000010b00780c */ /* 0x000fda0003f06270 */
[----:B------:R-:W-:Y:S05]  /*0ce0*/  @P0 BRA `(.L_x_51) ;  /* 0x0000000000740947 */ /* 0x000fea0003800000 */
[----:B------:R-:W-:Y:S02]  /*0cf0*/  ISETP.GE.AND P0, PT, R11, -0x18, PT ;  /* 0xffffffe80b00780c */ /* 0x000fe40003f06270 */
[----:B------:R-:W-:-:S11]  /*0d00*/  LOP3.LUT R2, R2, 0x80000000, RZ, 0xc0, !PT ;  /* 0x8000000002027812 */ /* 0x000fd600078ec0ff */
[----:B------:R-:W-:Y:S05]  /*0d10*/  @!P0 BRA `(.L_x_51) ;  /* 0x0000000000688947 */ /* 0x000fea0003800000 */
[-CC-:B------:R-:W-:Y:S01]  /*0d20*/  FFMA.RZ R17, R19, R3.reuse, R22.reuse ;  /* 0x0000000313117223 */ /* 0x180fe2000000c016 */
[C---:B------:R-:W-:Y:S02]  /*0d30*/  ISETP.NE.AND P3, PT, R11.reuse, RZ, PT ;  /* 0x000000ff0b00720c */ /* 0x040fe40003f65270 */
[----:B------:R-:W-:Y:S02]  /*0d40*/  ISETP.NE.AND P1, PT, R11, RZ, PT ;  /* 0x000000ff0b00720c */ /* 0x000fe40003f25270 */
[----:B------:R-:W-:Y:S01]  /*0d50*/  LOP3.LUT R20, R17, 0x7fffff, RZ, 0xc0, !PT ;  /* 0x007fffff11147812 */ /* 0x000fe200078ec0ff */
[CCC-:B------:R-:W-:Y:S01]  /*0d60*/  FFMA.RP R17, R19.reuse, R3.reuse, R22.reuse ;  /* 0x0000000313117223 */ /* 0x1c0fe20000008016 */
[----:B------:R-:W-:Y:S01]  /*0d70*/  FFMA.RM R22, R19, R3, R22 ;  /* 0x0000000313167223 */ /* 0x000fe20000004016 */
[----:B------:R-:W-:Y:S01]  /*0d80*/  IADD3 R3, PT, PT, R11, 0x20, RZ ;  /* 0x000000200b037810 */ /* 0x000fe20007ffe0ff */
[----:B------:R-:W-:Y:S01]  /*0d90*/  IMAD.MOV R11, RZ, RZ, -R11 ;  /* 0x000000ffff0b7224 */ /* 0x000fe200078e0a0b */
[----:B------:R-:W-:-:S02]  /*0da0*/  LOP3.LUT R20, R20, 0x800000, RZ, 0xfc, !PT ;  /* 0x0080000014147812 */ /* 0x000fc400078efcff */
[----:B------:R-:W-:Y:S02]  /*0db0*/  FSETP.NEU.FTZ.AND P0, PT, R17, R22, PT ;  /* 0x000000161100720b */ /* 0x000fe40003f1d000 */
[----:B------:R-:W-:Y:S02]  /*0dc0*/  SHF.L.U32 R3, R20, R3, RZ ;  /* 0x0000000314037219 */ /* 0x000fe400000006ff */
[----:B------:R-:W-:Y:S02]  /*0dd0*/  SEL R11, R11, RZ, P3 ;  /* 0x000000ff0b0b7207 */ /* 0x000fe40001800000 */
[----:B------:R-:W-:Y:S02]  /*0de0*/  ISETP.NE.AND P1, PT, R3, RZ, P1 ;  /* 0x000000ff0300720c */ /* 0x000fe40000f25270 */
[----:B------:R-:W-:Y:S02]  /*0df0*/  SHF.R.U32.HI R11, RZ, R11, R20 ;  /* 0x0000000bff0b7219 */ /* 0x000fe40000011614 */
[----:B------:R-:W-:-:S02]  /*0e00*/  PLOP3.LUT P0, PT, P0, P1, PT, 0xf8, 0x8f ;  /* 0x00000000008f781c */ /* 0x000fc40000703f70 */
[----:B------:R-:W-:Y:S02]  /*0e10*/  SHF.R.U32.HI R20, RZ, 0x1, R11 ;  /* 0x00000001ff147819 */ /* 0x000fe4000001160b */
[----:B------:R-:W-:-:S04]  /*0e20*/  SEL R3, RZ, 0x1, !P0 ;  /* 0x00000001ff037807 */ /* 0x000fc80004000000 */
[----:B------:R-:W-:-:S04]  /*0e30*/  LOP3.LUT R22, R3, 0x1, R20, 0xf8, !PT ;  /* 0x0000000103167812 */ /* 0x000fc800078ef814 */
[----:B------:R-:W-:-:S04]  /*0e40*/  LOP3.LUT R11, R22, R11, RZ, 0xc0, !PT ;  /* 0x0000000b160b7212 */ /* 0x000fc800078ec0ff */
[----:B------:R-:W-:-:S04]  /*0e50*/  IADD3 R11, PT, PT, R20, R11, RZ ;  /* 0x0000000b140b7210 */ /* 0x000fc80007ffe0ff */
[----:B------:R-:W-:Y:S01]  /*0e60*/  LOP3.LUT R2, R11, R2, RZ, 0xfc, !PT ;  /* 0x000000020b027212 */ /* 0x000fe200078efcff */
[----:B------:R-:W-:Y:S06]  /*0e70*/  BRA `(.L_x_51) ;  /* 0x0000000000107947 */ /* 0x000fec0003800000 */
.L_x_50:
[----:B------:R-:W-:-:S04]  /*0e80*/  LOP3.LUT R2, R2, 0x80000000, RZ, 0xc0, !PT ;  /* 0x8000000002027812 */ /* 0x000fc800078ec0ff */
[----:B------:R-:W-:Y:S01]  /*0e90*/  LOP3.LUT R2, R2, 0x7f800000, RZ, 0xfc, !PT ;  /* 0x7f80000002027812 */ /* 0x000fe200078efcff */
[----:B------:R-:W-:Y:S06]  /*0ea0*/  BRA `(.L_x_51) ;  /* 0x0000000000047947 */ /* 0x000fec0003800000 */
.L_x_49:
[----:B------:R-:W-:-:S07]  /*0eb0*/  IMAD R2, R20, 0x800000, R2 ;  /* 0x0080000014027824 */ /* 0x000fce00078e0202 */
.L_x_51:
[----:B------:R-:W-:Y:S05]  /*0ec0*/  BSYNC.RECONVERGENT B3 ;  /* 0x0000000000037941 */ /* 0x000fea0003800200 */
.L_x_48:
[----:B------:R-:W-:Y:S05]  /*0ed0*/  BRA `(.L_x_52) ;  /* 0x0000000000207947 */ /* 0x000fea0003800000 */
.L_x_47:
[----:B------:R-:W-:-:S04]  /*0ee0*/  LOP3.LUT R2, R3, 0x80000000, R19, 0x48, !PT ;  /* 0x8000000003027812 */ /* 0x000fc800078e4813 */
[----:B------:R-:W-:Y:S01]  /*0ef0*/  LOP3.LUT R2, R2, 0x7f800000, RZ, 0xfc, !PT ;  /* 0x7f80000002027812 */ /* 0x000fe200078efcff */
[----:B------:R-:W-:Y:S06]  /*0f00*/  BRA `(.L_x_52) ;  /* 0x0000000000147947 */ /* 0x000fec0003800000 */
.L_x_46:
[----:B------:R-:W-:Y:S01]  /*0f10*/  LOP3.LUT R2, R3, 0x80000000, R19, 0x48, !PT ;  /* 0x8000000003027812 */ /* 0x000fe200078e4813 */
[----:B------:R-:W-:Y:S06]  /*0f20*/  BRA `(.L_x_52) ;  /* 0x00000000000c7947 */ /* 0x000fec0003800000 */
.L_x_45:
[----:B------:R-:W0:Y:S01]  /*0f30*/  MUFU.RSQ R2, -QNAN ;  /* 0xffc0000000027908 */ /* 0x000e220000001400 */
[----:B------:R-:W-:Y:S05]  /*0f40*/  BRA `(.L_x_52) ;  /* 0x0000000000047947 */ /* 0x000fea0003800000 */
.L_x_44:
[----:B------:R-:W-:-:S07]  /*0f50*/  FADD.FTZ R2, R0, R3 ;  /* 0x0000000300027221 */ /* 0x000fce0000010000 */
.L_x_52:
[----:B------:R-:W-:Y:S05]  /*0f60*/  BSYNC.RECONVERGENT B2 ;  /* 0x0000000000027941 */ /* 0x000fea0003800200 */
.L_x_42:
[----:B------:R-:W-:Y:S01]  /*0f70*/  HFMA2 R3, -RZ, RZ, 0, 0 ;  /* 0x00000000ff037431 */ /* 0x000fe200000001ff */
[----:B0-----:R-:W-:Y:S01]  /*0f80*/  MOV R11, R2 ;  /* 0x00000002000b7202 */ /* 0x001fe20000000f00 */
[----:B------:R-:W-:-:S04]  /*0f90*/  IMAD.MOV.U32 R2, RZ, RZ, R10 ;  /* 0x000000ffff027224 */ /* 0x000fc800078e000a */
[----:B------:R-:W-:Y:S05]  /*0fa0*/  RET.REL.NODEC R2 `(_Z16calculate_kernelPfPiS_S_S_i) ;  /* 0xfffffff002147950 */ /* 0x000fea0003c3ffff */
.L_x_53:
        /* <DEDUP_REMOVED lines=13> */
.L_x_54:


//--------------------- .nv.shared.reserved.0     --------------------------
	.section	.nv.shared.reserved.0,"aw",@nobits
	.weak		__nv_reservedSMEM_offset_0_alias
	.size		__nv_reservedSMEM_offset_0_alias, 0, 64
	.other		__nv_reservedSMEM_offset_0_alias,@"STO_CUDA_RESERVED_SHARED STV_DEFAULT"
__nv_reservedSMEM_offset_0_alias:
	.zero		0
	.zero		64


//--------------------- .nv.shared._Z16calculate_kernelPfPiS_S_S_i --------------------------
	.section	.nv.shared._Z16calculate_kernelPfPiS_S_S_i,"aw",@nobits
	.sectionflags	@""
	.align	4
.nv.shared._Z16calculate_kernelPfPiS_S_S_i:
	.zero		3072


//--------------------- .nv.constant0._Z23batch_merge_sort_kernelPfS_Pii --------------------------
	.section	.nv.constant0._Z23batch_merge_sort_kernelPfS_Pii,"a",@progbits
	.sectionflags	@""
	.align	4
.nv.constant0._Z23batch_merge_sort_kernelPfS_Pii:
	.zero		924


//--------------------- .nv.constant0._Z16calculate_kernelPfPiS_S_S_i --------------------------
	.section	.nv.constant0._Z16calculate_kernelPfPiS_S_S_i,"a",@progbits
	.sectionflags	@""
	.align	4
.nv.constant0._Z16calculate_kernelPfPiS_S_S_i:
	.zero		940


//--------------------- SYMBOLS --------------------------

	.type		.nv.reservedSmem.offset0,@object
	.size		.nv.reservedSmem.offset0,0x4
	.type		.nv.reservedSmem.cap,@object
	.size		.nv.reservedSmem.cap,0x4
